	.target	sm_90a

	.elftype	@"ET_EXEC"


//--------------------- .note.nv.tkinfo           --------------------------
	.section	.note.nv.tkinfo,"",@"SHT_NOTE"
	.sectionflags	@"SHF_NOTE_NV_TKINFO"
	.tkinfo
        /*0018*/ 	.word	0x00000002
        /*0030*/ 	.string	""
        /*0030*/ 	.string	"ptxas"
        /*0030*/ 	.string	"Cuda compilation tools, release 13.0, V13.0.88"
        /*0030*/ 	.string	"Build cuda_13.0.r13.0/compiler.36424714_0"
        /*0030*/ 	.string	"-arch sm_90a -m 64 "



//--------------------- .note.nv.cuinfo           --------------------------
	.section	.note.nv.cuinfo,"",@"SHT_NOTE"
	.sectionflags	@"SHF_NOTE_NV_CUINFO"
        /*0018*/ 	.short	0x0002
        /*001a*/ 	.short	0x005a
        /*001c*/ 	.short	0x0082
	.zero		2


//--------------------- .nv.info                  --------------------------
	.section	.nv.info,"",@"SHT_CUDA_INFO"
	.align	4


	//----- nvinfo : EIATTR_REGCOUNT
	.align		4
        /*0000*/ 	.byte	0x04, 0x2f
        /*0002*/ 	.short	(.L_15 - .L_14)
	.align		4
.L_14:
        /*0004*/ 	.word	index@(_ZN7cutlass13device_kernelINS_4fmha6kernel28FmhaKernelTmaWarpSpecializedINS1_10collective30FmhaMainloopTmaWarpSpecializedINS_12float_e4m3_tEffN4cute5tupleIJNS7_1CILi128EEENS9_ILi64EEESA_EEENS8_IJiNS9_ILi1EEENS8_IJiiEEEEEESF_NS8_IJSD_iSE_EEENS4_12CausalFusionEJEEENS4_15FmhaFwdEpilogueIS6_fNS8_IJSB_SA_SB_EEEEENS2_23IndividualTileSchedulerEJEEEEEvNT_6ParamsE)
        /*0008*/ 	.word	0x000000a8


	//----- nvinfo : EIATTR_FRAME_SIZE
	.align		4
.L_15:
        /*000c*/ 	.byte	0x04, 0x11
        /*000e*/ 	.short	(.L_17 - .L_16)
	.align		4
.L_16:
        /*0010*/ 	.word	index@($__internal_0_$__cuda_sm20_rcp_rn_f32_slowpath)
        /*0014*/ 	.word	0x00000000


	//----- nvinfo : EIATTR_FRAME_SIZE
	.align		4
.L_17:
        /*0018*/ 	.byte	0x04, 0x11
        /*001a*/ 	.short	(.L_19 - .L_18)
	.align		4
.L_18:
        /*001c*/ 	.word	index@(_ZN7cutlass13device_kernelINS_4fmha6kernel28FmhaKernelTmaWarpSpecializedINS1_10collective30FmhaMainloopTmaWarpSpecializedINS_12float_e4m3_tEffN4cute5tupleIJNS7_1CILi128EEENS9_ILi64EEESA_EEENS8_IJiNS9_ILi1EEENS8_IJiiEEEEEESF_NS8_IJSD_iSE_EEENS4_12CausalFusionEJEEENS4_15FmhaFwdEpilogueIS6_fNS8_IJSB_SA_SB_EEEEENS2_23IndividualTileSchedulerEJEEEEEvNT_6ParamsE)
        /*0020*/ 	.word	0x00000000


	//----- nvinfo : EIATTR_MIN_STACK_SIZE
	.align		4
.L_19:
        /*0024*/ 	.byte	0x04, 0x12
        /*0026*/ 	.short	(.L_21 - .L_20)
	.align		4
.L_20:
        /*0028*/ 	.word	index@(_ZN7cutlass13device_kernelINS_4fmha6kernel28FmhaKernelTmaWarpSpecializedINS1_10collective30FmhaMainloopTmaWarpSpecializedINS_12float_e4m3_tEffN4cute5tupleIJNS7_1CILi128EEENS9_ILi64EEESA_EEENS8_IJiNS9_ILi1EEENS8_IJiiEEEEEESF_NS8_IJSD_iSE_EEENS4_12CausalFusionEJEEENS4_15FmhaFwdEpilogueIS6_fNS8_IJSB_SA_SB_EEEEENS2_23IndividualTileSchedulerEJEEEEEvNT_6ParamsE)
        /*002c*/ 	.word	0x00000000
.L_21:


//--------------------- .nv.compat                --------------------------
	.section	.nv.compat,"",@"SHT_CUDA_COMPAT_INFO"
	.align	4
        /*0000*/ 	.byte	0x02, 0x09, 0x01, 0x00, 0x02, 0x02, 0x04, 0x00, 0x02, 0x05, 0x05, 0x00, 0x03, 0x07, 0x01, 0x01
        /*0010*/ 	.byte	0x02, 0x03, 0x01, 0x00, 0x02, 0x06, 0x01, 0x00, 0x04, 0x0b, 0x08, 0x00, 0x00, 0x00, 0x00, 0x00
        /*0020*/ 	.byte	0x00, 0x00, 0x00, 0x00


//--------------------- .nv.info._ZN7cutlass13device_kernelINS_4fmha6kernel28FmhaKernelTmaWarpSpecializedINS1_10collective30FmhaMainloopTmaWarpSpecializedINS_12float_e4m3_tEffN4cute5tupleIJNS7_1CILi128EEENS9_ILi64EEESA_EEENS8_IJiNS9_ILi1EEENS8_IJiiEEEEEESF_NS8_IJSD_iSE_EEENS4_12CausalFusionEJEEENS4_15FmhaFwdEpilogueIS6_fNS8_IJSB_SA_SB_EEEEENS2_23IndividualTileSchedulerEJEEEEEvNT_6ParamsE --------------------------
	.section	.nv.info._ZN7cutlass13device_kernelINS_4fmha6kernel28FmhaKernelTmaWarpSpecializedINS1_10collective30FmhaMainloopTmaWarpSpecializedINS_12float_e4m3_tEffN4cute5tupleIJNS7_1CILi128EEENS9_ILi64EEESA_EEENS8_IJiNS9_ILi1EEENS8_IJiiEEEEEESF_NS8_IJSD_iSE_EEENS4_12CausalFusionEJEEENS4_15FmhaFwdEpilogueIS6_fNS8_IJSB_SA_SB_EEEEENS2_23IndividualTileSchedulerEJEEEEEvNT_6ParamsE,"",@"SHT_CUDA_INFO"
	.sectionflags	@""
	.align	4


	//----- nvinfo : EIATTR_CUDA_API_VERSION
	.align		4
        /*0000*/ 	.byte	0x04, 0x37
        /*0002*/ 	.short	(.L_23 - .L_22)
.L_22:
        /*0004*/ 	.word	0x00000082


	//----- nvinfo : EIATTR_KPARAM_INFO
	.align		4
.L_23:
        /*0008*/ 	.byte	0x04, 0x17
        /*000a*/ 	.short	(.L_25 - .L_24)
.L_24:
        /*000c*/ 	.word	0x00000000
        /*0010*/ 	.short	0x0000
        /*0012*/ 	.short	0x0070
        /*0014*/ 	.byte	0x00, 0xf0, 0x01, 0x20


	//----- nvinfo : EIATTR_SPARSE_MMA_MASK
	.align		4
.L_25:
        /*0018*/ 	.byte	0x03, 0x50
        /*001a*/ 	.short	0x0000


	//----- nvinfo : EIATTR_MAXREG_COUNT
	.align		4
        /*001c*/ 	.byte	0x03, 0x1b
        /*001e*/ 	.short	0x00a8


	//----- nvinfo : EIATTR_NUM_BARRIERS
	.align		4
        /*0020*/ 	.byte	0x02, 0x4c
        /*0022*/ 	.byte	0x02
	.zero		1


	//----- nvinfo : EIATTR_EXTERNS
	.align		4
        /*0024*/ 	.byte	0x04, 0x0f
        /*0026*/ 	.short	(.L_27 - .L_26)


	//   ....[0]....
	.align		4
.L_26:
        /*0028*/ 	.word	index@(__assertfail)


	//----- nvinfo : EIATTR_MERCURY_ISA_VERSION
	.align		4
.L_27:
        /*002c*/ 	.byte	0x03, 0x5f
        /*002e*/ 	.short	0x0101


	//----- nvinfo : EIATTR_INT_WARP_WIDE_INSTR_OFFSETS
	.align		4
        /*0030*/ 	.byte	0x04, 0x31
        /*0032*/ 	.short	(.L_29 - .L_28)


	//   ....[0]....
.L_28:
        /*0034*/ 	.word	0x000006f0


	//   ....[1]....
        /*0038*/ 	.word	0x00000700


	//   ....[2]....
        /*003c*/ 	.word	0x00000710


	//   ....[3]....
        /*0040*/ 	.word	0x00000720


	//   ....[4]....
        /*0044*/ 	.word	0x00000790


	//----- nvinfo : EIATTR_COOP_GROUP_MASK_REGIDS
	.align		4
.L_29:
        /*0048*/ 	.byte	0x04, 0x29
        /*004a*/ 	.short	(.L_31 - .L_30)


	//   ....[0]....
.L_30:
        /*004c*/ 	.word	0xffffffff


	//   ....[1]....
        /*0050*/ 	.word	0xffffffff


	//   ....[2]....
        /*0054*/ 	.word	0xffffffff


	//   ....[3]....
        /*0058*/ 	.word	0xffffffff


	//   ....[4]....
        /*005c*/ 	.word	0xffffffff


	//   ....[5]....
        /*0060*/ 	.word	0xffffffff


	//   ....[6]....
        /*0064*/ 	.word	0xffffffff


	//   ....[7]....
        /*0068*/ 	.word	0xffffffff


	//   ....[8]....
        /*006c*/ 	.word	0xffffffff


	//   ....[9]....
        /*0070*/ 	.word	0xffffffff


	//   ....[10]....
        /*0074*/ 	.word	0xffffffff


	//   ....[11]....
        /*0078*/ 	.word	0xffffffff


	//   ....[12]....
        /*007c*/ 	.word	0xffffffff


	//   ....[13]....
        /*0080*/ 	.word	0xffffffff


	//   ....[14]....
        /*0084*/ 	.word	0xffffffff


	//   ....[15]....
        /*0088*/ 	.word	0xffffffff


	//   ....[16]....
        /*008c*/ 	.word	0xffffffff


	//   ....[17]....
        /*0090*/ 	.word	0xffffffff


	//   ....[18]....
        /*0094*/ 	.word	0xffffffff


	//   ....[19]....
        /*0098*/ 	.word	0xffffffff


	//   ....[20]....
        /*009c*/ 	.word	0xffffffff


	//   ....[21]....
        /*00a0*/ 	.word	0xffffffff


	//   ....[22]....
        /*00a4*/ 	.word	0xffffffff


	//   ....[23]....
        /*00a8*/ 	.word	0xffffffff


	//   ....[24]....
        /*00ac*/ 	.word	0xffffffff


	//   ....[25]....
        /*00b0*/ 	.word	0xffffffff


	//   ....[26]....
        /*00b4*/ 	.word	0xffffffff


	//   ....[27]....
        /*00b8*/ 	.word	0xffffffff


	//   ....[28]....
        /*00bc*/ 	.word	0xffffffff


	//   ....[29]....
        /*00c0*/ 	.word	0xffffffff


	//   ....[30]....
        /*00c4*/ 	.word	0xffffffff


	//   ....[31]....
        /*00c8*/ 	.word	0xffffffff


	//   ....[32]....
        /*00cc*/ 	.word	0xffffffff


	//   ....[33]....
        /*00d0*/ 	.word	0xffffffff


	//   ....[34]....
        /*00d4*/ 	.word	0xffffffff


	//   ....[35]....
        /*00d8*/ 	.word	0xffffffff


	//   ....[36]....
        /*00dc*/ 	.word	0xffffffff


	//   ....[37]....
        /*00e0*/ 	.word	0xffffffff


	//   ....[38]....
        /*00e4*/ 	.word	0xffffffff


	//   ....[39]....
        /*00e8*/ 	.word	0xffffffff


	//   ....[40]....
        /*00ec*/ 	.word	0xffffffff


	//   ....[41]....
        /*00f0*/ 	.word	0xffffffff


	//   ....[42]....
        /*00f4*/ 	.word	0xffffffff


	//   ....[43]....
        /*00f8*/ 	.word	0xffffffff


	//   ....[44]....
        /*00fc*/ 	.word	0xffffffff


	//   ....[45]....
        /*0100*/ 	.word	0xffffffff


	//----- nvinfo : EIATTR_COOP_GROUP_INSTR_OFFSETS
	.align		4
.L_31:
        /*0104*/ 	.byte	0x04, 0x28
        /*0106*/ 	.short	(.L_33 - .L_32)


	//   ....[0]....
.L_32:
        /*0108*/ 	.word	0x00000050


	//   ....[1]....
        /*010c*/ 	.word	0x00000080


	//   ....[2]....
        /*0110*/ 	.word	0x000001b0


	//   ....[3]....
        /*0114*/ 	.word	0x00000370


	//   ....[4]....
        /*0118*/ 	.word	0x00000530


	//   ....[5]....
        /*011c*/ 	.word	0x00000690


	//   ....[6]....
        /*0120*/ 	.word	0x00001760


	//   ....[7]....
        /*0124*/ 	.word	0x000017a0


	//   ....[8]....
        /*0128*/ 	.word	0x00001ac0


	//   ....[9]....
        /*012c*/ 	.word	0x00001bb0


	//   ....[10]....
        /*0130*/ 	.word	0x00002c50


	//   ....[11]....
        /*0134*/ 	.word	0x00002c90


	//   ....[12]....
        /*0138*/ 	.word	0x00002ca0


	//   ....[13]....
        /*013c*/ 	.word	0x00002cb0


	//   ....[14]....
        /*0140*/ 	.word	0x00002cd0


	//   ....[15]....
        /*0144*/ 	.word	0x00002cf0


	//   ....[16]....
        /*0148*/ 	.word	0x00002d00


	//   ....[17]....
        /*014c*/ 	.word	0x00002d10


	//   ....[18]....
        /*0150*/ 	.word	0x00003350


	//   ....[19]....
        /*0154*/ 	.word	0x00003380


	//   ....[20]....
        /*0158*/ 	.word	0x000036c0


	//   ....[21]....
        /*015c*/ 	.word	0x000037b0


	//   ....[22]....
        /*0160*/ 	.word	0x00004a30


	//   ....[23]....
        /*0164*/ 	.word	0x00004a70


	//   ....[24]....
        /*0168*/ 	.word	0x00004ab0


	//   ....[25]....
        /*016c*/ 	.word	0x00004ae0


	//   ....[26]....
        /*0170*/ 	.word	0x00004b00


	//   ....[27]....
        /*0174*/ 	.word	0x00004b20


	//   ....[28]....
        /*0178*/ 	.word	0x00004b60


	//   ....[29]....
        /*017c*/ 	.word	0x00004ba0


	//   ....[30]....
        /*0180*/ 	.word	0x00005770


	//   ....[31]....
        /*0184*/ 	.word	0x00005870


	//   ....[32]....
        /*0188*/ 	.word	0x00005d50


	//   ....[33]....
        /*018c*/ 	.word	0x00005e30


	//   ....[34]....
        /*0190*/ 	.word	0x00006f90


	//   ....[35]....
        /*0194*/ 	.word	0x00006fd0


	//   ....[36]....
        /*0198*/ 	.word	0x00007010


	//   ....[37]....
        /*019c*/ 	.word	0x00007050


	//   ....[38]....
        /*01a0*/ 	.word	0x00007090


	//   ....[39]....
        /*01a4*/ 	.word	0x000070d0


	//   ....[40]....
        /*01a8*/ 	.word	0x00007110


	//   ....[41]....
        /*01ac*/ 	.word	0x00007150


	//   ....[42]....
        /*01b0*/ 	.word	0x00007680


	//   ....[43]....
        /*01b4*/ 	.word	0x000076b0


	//   ....[44]....
        /*01b8*/ 	.word	0x00007700


	//   ....[45]....
        /*01bc*/ 	.word	0x00007710


	//----- nvinfo : EIATTR_REG_RECONFIG
	.align		4
.L_33:
        /*01c0*/ 	.byte	0x01, 0x54
	.zero		2


	//----- nvinfo : EIATTR_SYSCALL_OFFSETS
	.align		4
        /*01c4*/ 	.byte	0x04, 0x46
        /*01c6*/ 	.short	(.L_35 - .L_34)


	//   ....[0]....
.L_34:
        /*01c8*/ 	.word	0x000082f0


	//   ....[1]....
        /*01cc*/ 	.word	0x00008450


	//----- nvinfo : EIATTR_MBARRIER_INSTR_OFFSETS
	.align		4
.L_35:
        /*01d0*/ 	.byte	0x04, 0x39
        /*01d2*/ 	.short	(.L_37 - .L_36)


	//   ....[0]....
.L_36:
        /*01d4*/ 	.word	0x00000320
        /*01d8*/ 	.word	0x000000ff
        /*01dc*/ 	.word	0x0000e050
        /*01e0*/ 	.short	0x0100
        /*01e2*/ 	.byte	0x0b
	.zero		1


	//   ....[1]....
        /*01e4*/ 	.word	0x00000330
        /*01e8*/ 	.word	0x000000ff
        /*01ec*/ 	.word	0x0000e060
        /*01f0*/ 	.short	0x0100
        /*01f2*/ 	.byte	0x0b
	.zero		1


	//   ....[2]....
        /*01f4*/ 	.word	0x00000340
        /*01f8*/ 	.word	0x000000ff
        /*01fc*/ 	.word	0x0000e058
        /*0200*/ 	.short	0x0100
        /*0202*/ 	.byte	0x0b
	.zero		1


	//   ....[3]....
        /*0204*/ 	.word	0x00000350
        /*0208*/ 	.word	0x000000ff
        /*020c*/ 	.word	0x0000e068
        /*0210*/ 	.short	0x0100
        /*0212*/ 	.byte	0x0b
	.zero		1


	//   ....[4]....
        /*0214*/ 	.word	0x00000480
        /*0218*/ 	.word	0x000000ff
        /*021c*/ 	.word	0x0000e000
        /*0220*/ 	.short	0x0100
        /*0222*/ 	.byte	0x0b
	.zero		1


	//   ....[5]....
        /*0224*/ 	.word	0x00000490
        /*0228*/ 	.word	0x000000ff
        /*022c*/ 	.word	0x0000e028
        /*0230*/ 	.short	0x0100
        /*0232*/ 	.byte	0x0b
	.zero		1


	//   ....[6]....
        /*0234*/ 	.word	0x000004a0
        /*0238*/ 	.word	0x000000ff
        /*023c*/ 	.word	0x0000e008
        /*0240*/ 	.short	0x0100
        /*0242*/ 	.byte	0x0b
	.zero		1


	//   ....[7]....
        /*0244*/ 	.word	0x000004b0
        /*0248*/ 	.word	0x000000ff
        /*024c*/ 	.word	0x0000e030
        /*0250*/ 	.short	0x0100
        /*0252*/ 	.byte	0x0b
	.zero		1


	//   ....[8]....
        /*0254*/ 	.word	0x000004c0
        /*0258*/ 	.word	0x000000ff
        /*025c*/ 	.word	0x0000e010
        /*0260*/ 	.short	0x0100
        /*0262*/ 	.byte	0x0b
	.zero		1


	//   ....[9]....
        /*0264*/ 	.word	0x000004d0
        /*0268*/ 	.word	0x000000ff
        /*026c*/ 	.word	0x0000e038
        /*0270*/ 	.short	0x0100
        /*0272*/ 	.byte	0x0b
	.zero		1


	//   ....[10]....
        /*0274*/ 	.word	0x000004e0
        /*0278*/ 	.word	0x000000ff
        /*027c*/ 	.word	0x0000e018
        /*0280*/ 	.short	0x0100
        /*0282*/ 	.byte	0x0b
	.zero		1


	//   ....[11]....
        /*0284*/ 	.word	0x000004f0
        /*0288*/ 	.word	0x000000ff
        /*028c*/ 	.word	0x0000e040
        /*0290*/ 	.short	0x0100
        /*0292*/ 	.byte	0x0b
	.zero		1


	//   ....[12]....
        /*0294*/ 	.word	0x00000500
        /*0298*/ 	.word	0x000000ff
        /*029c*/ 	.word	0x0000e020
        /*02a0*/ 	.short	0x0100
        /*02a2*/ 	.byte	0x0b
	.zero		1


	//   ....[13]....
        /*02a4*/ 	.word	0x00000510
        /*02a8*/ 	.word	0x000000ff
        /*02ac*/ 	.word	0x0000e048
        /*02b0*/ 	.short	0x0100
        /*02b2*/ 	.byte	0x0b
	.zero		1


	//   ....[14]....
        /*02b4*/ 	.word	0x00000640
        /*02b8*/ 	.word	0x000000ff
        /*02bc*/ 	.word	0x0000e070
        /*02c0*/ 	.short	0x0100
        /*02c2*/ 	.byte	0x0b
	.zero		1


	//   ....[15]....
        /*02c4*/ 	.word	0x00000650
        /*02c8*/ 	.word	0x000000ff
        /*02cc*/ 	.word	0x0000e080
        /*02d0*/ 	.short	0x0100
        /*02d2*/ 	.byte	0x0b
	.zero		1


	//   ....[16]....
        /*02d4*/ 	.word	0x00000660
        /*02d8*/ 	.word	0x000000ff
        /*02dc*/ 	.word	0x0000e078
        /*02e0*/ 	.short	0x0100
        /*02e2*/ 	.byte	0x0b
	.zero		1


	//   ....[17]....
        /*02e4*/ 	.word	0x00000670
        /*02e8*/ 	.word	0x000000ff
        /*02ec*/ 	.word	0x0000e088
        /*02f0*/ 	.short	0x0100
        /*02f2*/ 	.byte	0x0b
	.zero		1


	//   ....[18]....
        /*02f4*/ 	.word	0x000007b0
        /*02f8*/ 	.word	0x000000ff
        /*02fc*/ 	.word	0x0000e090
        /*0300*/ 	.short	0x0100
        /*0302*/ 	.byte	0x08
	.zero		1


	//   ....[19]....
        /*0304*/ 	.word	0x000007c0
        /*0308*/ 	.word	0x000000ff
        /*030c*/ 	.word	0x0000e098
        /*0310*/ 	.short	0x0100
        /*0312*/ 	.byte	0x08
	.zero		1


	//   ....[20]....
        /*0314*/ 	.word	0x000007d0
        /*0318*/ 	.word	0x000000ff
        /*031c*/ 	.word	0x0000e0a0
        /*0320*/ 	.short	0x0100
        /*0322*/ 	.byte	0x08
	.zero		1


	//   ....[21]....
        /*0324*/ 	.word	0x000007e0
        /*0328*/ 	.word	0x000000ff
        /*032c*/ 	.word	0x0000e0a8
        /*0330*/ 	.short	0x0100
        /*0332*/ 	.byte	0x08
	.zero		1


	//   ....[22]....
        /*0334*/ 	.word	0x000008e0
        /*0338*/ 	.word	0x000000ff
        /*033c*/ 	.word	0x0000e0c0
        /*0340*/ 	.short	0x0100
        /*0342*/ 	.byte	0x0b
	.zero		1


	//   ....[23]....
        /*0344*/ 	.word	0x000008f0
        /*0348*/ 	.word	0x000000ff
        /*034c*/ 	.word	0x0000e0d0
        /*0350*/ 	.short	0x0100
        /*0352*/ 	.byte	0x0b
	.zero		1


	//   ....[24]....
        /*0354*/ 	.word	0x00000900
        /*0358*/ 	.word	0x000000ff
        /*035c*/ 	.word	0x0000e0c8
        /*0360*/ 	.short	0x0100
        /*0362*/ 	.byte	0x0b
	.zero		1


	//   ....[25]....
        /*0364*/ 	.word	0x00000910
        /*0368*/ 	.word	0x000000ff
        /*036c*/ 	.word	0x0000e0d8
        /*0370*/ 	.short	0x0100
        /*0372*/ 	.byte	0x0b
	.zero		1


	//   ....[26]....
        /*0374*/ 	.word	0x00000e40
        /*0378*/ 	.word	0x000000ff
        /*037c*/ 	.word	0x0000e050
        /*0380*/ 	.short	0x010a
        /*0382*/ 	.byte	0x08
	.zero		1


	//   ....[27]....
        /*0384*/ 	.word	0x00000f40
        /*0388*/ 	.word	0x000000ff
        /*038c*/ 	.word	0x0000e000
        /*0390*/ 	.short	0x010a
        /*0392*/ 	.byte	0x24
	.zero		1


	//   ....[28]....
        /*0394*/ 	.word	0x00000f90
        /*0398*/ 	.word	0x000000ff
        /*039c*/ 	.word	0xfffffff8
        /*03a0*/ 	.short	0x010a
        /*03a2*/ 	.byte	0x16
	.zero		1


	//   ....[29]....
        /*03a4*/ 	.word	0x00001330
        /*03a8*/ 	.word	0x00000011
        /*03ac*/ 	.word	0x00000000
        /*03b0*/ 	.short	0x0101
        /*03b2*/ 	.byte	0x15
	.zero		1


	//   ....[30]....
        /*03b4*/ 	.word	0x00002dc0
        /*03b8*/ 	.word	0x000000ff
        /*03bc*/ 	.word	0x0000e008
        /*03c0*/ 	.short	0x010a
        /*03c2*/ 	.byte	0x24
	.zero		1


	//   ....[31]....
        /*03c4*/ 	.word	0x00002ef0
        /*03c8*/ 	.word	0x000000ff
        /*03cc*/ 	.word	0x00000000
        /*03d0*/ 	.short	0x0101
        /*03d2*/ 	.byte	0x07
	.zero		1


	//   ....[32]....
        /*03d4*/ 	.word	0x00003050
        /*03d8*/ 	.word	0x000000ff
        /*03dc*/ 	.word	0x0000e000
        /*03e0*/ 	.short	0x010a
        /*03e2*/ 	.byte	0x06
	.zero		1


	//   ....[33]....
        /*03e4*/ 	.word	0x00004ac0
        /*03e8*/ 	.word	0x000000ff
        /*03ec*/ 	.word	0x0000e000
        /*03f0*/ 	.short	0x010a
        /*03f2*/ 	.byte	0x06
	.zero		1


	//   ....[34]....
        /*03f4*/ 	.word	0x00004e00
        /*03f8*/ 	.word	0x000000ff
        /*03fc*/ 	.word	0x0000e000
        /*0400*/ 	.short	0x010a
        /*0402*/ 	.byte	0x06
	.zero		1


	//   ....[35]....
        /*0404*/ 	.word	0x00004f10
        /*0408*/ 	.word	0x000000ff
        /*040c*/ 	.word	0x00000000
        /*0410*/ 	.short	0x0101
        /*0412*/ 	.byte	0x06
	.zero		1


	//   ....[36]....
        /*0414*/ 	.word	0x00004fc0
        /*0418*/ 	.word	0x000000ff
        /*041c*/ 	.word	0x00000000
        /*0420*/ 	.short	0x0101
        /*0422*/ 	.byte	0x06
	.zero		1


	//   ....[37]....
        /*0424*/ 	.word	0x00005170
        /*0428*/ 	.word	0x000000ff
        /*042c*/ 	.word	0x0000e000
        /*0430*/ 	.short	0x010a
        /*0432*/ 	.byte	0x06
	.zero		1


	//   ....[38]....
        /*0434*/ 	.word	0x00007060
        /*0438*/ 	.word	0x000000ff
        /*043c*/ 	.word	0x0000e000
        /*0440*/ 	.short	0x010a
        /*0442*/ 	.byte	0x06
	.zero		1


	//   ....[39]....
        /*0444*/ 	.word	0x00007330
        /*0448*/ 	.word	0x000000ff
        /*044c*/ 	.word	0x0000e000
        /*0450*/ 	.short	0x010a
        /*0452*/ 	.byte	0x06
	.zero		1


	//   ....[40]....
        /*0454*/ 	.word	0x000074c0
        /*0458*/ 	.word	0x000000ff
        /*045c*/ 	.word	0x00000000
        /*0460*/ 	.short	0x0101
        /*0462*/ 	.byte	0x06
	.zero		1


	//   ....[41]....
        /*0464*/ 	.word	0x00007570
        /*0468*/ 	.word	0x000000ff
        /*046c*/ 	.word	0x00000000
        /*0470*/ 	.short	0x0101
        /*0472*/ 	.byte	0x06
	.zero		1


	//   ....[42]....
        /*0474*/ 	.word	0x00007d10
        /*0478*/ 	.word	0x000000ff
        /*047c*/ 	.word	0x00000008
        /*0480*/ 	.short	0x010a
        /*0482*/ 	.byte	0x16
	.zero		1


	//   ....[43]....
        /*0484*/ 	.word	0x00009170
        /*0488*/ 	.word	0x00000000
        /*048c*/ 	.word	0x0000e090
        /*0490*/ 	.short	0x0101
        /*0492*/ 	.byte	0x24
	.zero		1


	//   ....[44]....
        /*0494*/ 	.word	0x00009340
        /*0498*/ 	.word	0x00000004
        /*049c*/ 	.word	0x0000e060
        /*04a0*/ 	.short	0x010a
        /*04a2*/ 	.byte	0x3f
	.zero		1


	//   ....[45]....
        /*04a4*/ 	.word	0x00009590
        /*04a8*/ 	.word	0x00000002
        /*04ac*/ 	.word	0x0000e028
        /*04b0*/ 	.short	0x010a
        /*04b2*/ 	.byte	0x3f
	.zero		1


	//   ....[46]....
        /*04b4*/ 	.word	0x000097d0
        /*04b8*/ 	.word	0x00000004
        /*04bc*/ 	.word	0x0000e060
        /*04c0*/ 	.short	0x010a
        /*04c2*/ 	.byte	0x3f
	.zero		1


	//   ....[47]....
        /*04c4*/ 	.word	0x00009a40
        /*04c8*/ 	.word	0x00000003
        /*04cc*/ 	.word	0x0000e028
        /*04d0*/ 	.short	0x010a
        /*04d2*/ 	.byte	0x3f
	.zero		1


	//   ....[48]....
        /*04d4*/ 	.word	0x00009d50
        /*04d8*/ 	.word	0x00000007
        /*04dc*/ 	.word	0x0000e028
        /*04e0*/ 	.short	0x010a
        /*04e2*/ 	.byte	0x3f
	.zero		1


	//   ....[49]....
        /*04e4*/ 	.word	0x00009fc0
        /*04e8*/ 	.word	0x00000004
        /*04ec*/ 	.word	0x0000e028
        /*04f0*/ 	.short	0x010a
        /*04f2*/ 	.byte	0x3f
	.zero		1


	//   ....[50]....
        /*04f4*/ 	.word	0x0000a220
        /*04f8*/ 	.word	0x00000006
        /*04fc*/ 	.word	0x0000e050
        /*0500*/ 	.short	0x010a
        /*0502*/ 	.byte	0x3f
	.zero		1


	//   ....[51]....
        /*0504*/ 	.word	0x0000a280
        /*0508*/ 	.word	0x00000003
        /*050c*/ 	.word	0x0000e000
        /*0510*/ 	.short	0x010a
        /*0512*/ 	.byte	0x3f
	.zero		1


	//   ....[52]....
        /*0514*/ 	.word	0x0000a2e0
        /*0518*/ 	.word	0x0000000a
        /*051c*/ 	.word	0xfffffff8
        /*0520*/ 	.short	0x010a
        /*0522*/ 	.byte	0x3f
	.zero		1


	//   ....[53]....
        /*0524*/ 	.word	0x0000a340
        /*0528*/ 	.word	0x0000000f
        /*052c*/ 	.word	0x0000e008
        /*0530*/ 	.short	0x010a
        /*0532*/ 	.byte	0x3f
	.zero		1


	//   ....[54]....
        /*0534*/ 	.word	0x0000a3a0
        /*0538*/ 	.word	0x00000005
        /*053c*/ 	.word	0x0000e000
        /*0540*/ 	.short	0x010a
        /*0542*/ 	.byte	0x3f
	.zero		1


	//   ....[55]....
        /*0544*/ 	.word	0x0000a400
        /*0548*/ 	.word	0x00000010
        /*054c*/ 	.word	0x0000e000
        /*0550*/ 	.short	0x010a
        /*0552*/ 	.byte	0x3f
	.zero		1


	//   ....[56]....
        /*0554*/ 	.word	0x0000a460
        /*0558*/ 	.word	0x00000005
        /*055c*/ 	.word	0x0000e000
        /*0560*/ 	.short	0x010a
        /*0562*/ 	.byte	0x3f
	.zero		1


	//   ....[57]....
        /*0564*/ 	.word	0x0000a4c0
        /*0568*/ 	.word	0x00000014
        /*056c*/ 	.word	0x0000e000
        /*0570*/ 	.short	0x010a
        /*0572*/ 	.byte	0x3f
	.zero		1


	//   ....[58]....
        /*0574*/ 	.word	0x0000a520
        /*0578*/ 	.word	0x00000003
        /*057c*/ 	.word	0x00000008
        /*0580*/ 	.short	0x010a
        /*0582*/ 	.byte	0x3f
	.zero		1


	//   ....[59]....
        /*0584*/ 	.word	0x0000a570
        /*0588*/ 	.word	0x00000004
        /*058c*/ 	.word	0x0000e060
        /*0590*/ 	.short	0x010a
        /*0592*/ 	.byte	0x3f
	.zero		1


	//   ....[60]....
        /*0594*/ 	.word	0x0000a5c0
        /*0598*/ 	.word	0x00000002
        /*059c*/ 	.word	0x0000e028
        /*05a0*/ 	.short	0x010a
        /*05a2*/ 	.byte	0x3f
	.zero		1


	//   ....[61]....
        /*05a4*/ 	.word	0x0000a610
        /*05a8*/ 	.word	0x00000004
        /*05ac*/ 	.word	0x0000e060
        /*05b0*/ 	.short	0x010a
        /*05b2*/ 	.byte	0x3f
	.zero		1


	//   ....[62]....
        /*05b4*/ 	.word	0x0000a660
        /*05b8*/ 	.word	0x00000003
        /*05bc*/ 	.word	0x0000e028
        /*05c0*/ 	.short	0x010a
        /*05c2*/ 	.byte	0x3f
	.zero		1


	//   ....[63]....
        /*05c4*/ 	.word	0x0000a6b0
        /*05c8*/ 	.word	0x00000007
        /*05cc*/ 	.word	0x0000e028
        /*05d0*/ 	.short	0x010a
        /*05d2*/ 	.byte	0x3f
	.zero		1


	//   ....[64]....
        /*05d4*/ 	.word	0x0000a700
        /*05d8*/ 	.word	0x00000004
        /*05dc*/ 	.word	0x0000e028
        /*05e0*/ 	.short	0x010a
        /*05e2*/ 	.byte	0x3f
	.zero		1


	//----- nvinfo : EIATTR_NUM_MBARRIERS
	.align		4
.L_37:
        /*05e4*/ 	.byte	0x03, 0x38
        /*05e6*/ 	.short	0x001a


	//----- nvinfo : EIATTR_EXIT_INSTR_OFFSETS
	.align		4
        /*05e8*/ 	.byte	0x04, 0x1c
        /*05ea*/ 	.short	(.L_39 - .L_38)


	//   ....[0]....
.L_38:
        /*05ec*/ 	.word	0x000009b0


	//   ....[1]....
        /*05f0*/ 	.word	0x00009180


	//   ....[2]....
        /*05f4*/ 	.word	0x000091c0


	//   ....[3]....
        /*05f8*/ 	.word	0x00009c50


	//   ....[4]....
        /*05fc*/ 	.word	0x0000a200


	//----- nvinfo : EIATTR_MAX_THREADS
	.align		4
.L_39:
        /*0600*/ 	.byte	0x04, 0x05
        /*0602*/ 	.short	(.L_41 - .L_40)
.L_40:
        /*0604*/ 	.word	0x00000180
        /*0608*/ 	.word	0x00000001
        /*060c*/ 	.word	0x00000001


	//----- nvinfo : EIATTR_CRS_STACK_SIZE
	.align		4
.L_41:
        /*0610*/ 	.byte	0x04, 0x1e
        /*0612*/ 	.short	(.L_43 - .L_42)
.L_42:
        /*0614*/ 	.word	0x00000000


	//----- nvinfo : EIATTR_CBANK_PARAM_SIZE
	.align		4
.L_43:
        /*0618*/ 	.byte	0x03, 0x19
        /*061a*/ 	.short	0x0870


	//----- nvinfo : EIATTR_PARAM_CBANK
	.align		4
        /*061c*/ 	.byte	0x04, 0x0a
        /*061e*/ 	.short	(.L_45 - .L_44)
	.align		4
.L_44:
        /*0620*/ 	.word	index@(.nv.constant0._ZN7cutlass13device_kernelINS_4fmha6kernel28FmhaKernelTmaWarpSpecializedINS1_10collective30FmhaMainloopTmaWarpSpecializedINS_12float_e4m3_tEffN4cute5tupleIJNS7_1CILi128EEENS9_ILi64EEESA_EEENS8_IJiNS9_ILi1EEENS8_IJiiEEEEEESF_NS8_IJSD_iSE_EEENS4_12CausalFusionEJEEENS4_15FmhaFwdEpilogueIS6_fNS8_IJSB_SA_SB_EEEEENS2_23IndividualTileSchedulerEJEEEEEvNT_6ParamsE)
        /*0624*/ 	.short	0x0210
        /*0626*/ 	.short	0x0870


	//----- nvinfo : EIATTR_SW_WAR
	.align		4
.L_45:
        /*0628*/ 	.byte	0x04, 0x36
        /*062a*/ 	.short	(.L_47 - .L_46)
.L_46:
        /*062c*/ 	.word	0x00000008
.L_47:


//--------------------- .nv.callgraph             --------------------------
	.section	.nv.callgraph,"",@"SHT_CUDA_CALLGRAPH"
	.align	4
	.sectionentsize	8
	.align		4
        /*0000*/ 	.word	0x00000000
	.align		4
        /*0004*/ 	.word	0xffffffff
	.align		4
        /*0008*/ 	.word	index@(_ZN7cutlass13device_kernelINS_4fmha6kernel28FmhaKernelTmaWarpSpecializedINS1_10collective30FmhaMainloopTmaWarpSpecializedINS_12float_e4m3_tEffN4cute5tupleIJNS7_1CILi128EEENS9_ILi64EEESA_EEENS8_IJiNS9_ILi1EEENS8_IJiiEEEEEESF_NS8_IJSD_iSE_EEENS4_12CausalFusionEJEEENS4_15FmhaFwdEpilogueIS6_fNS8_IJSB_SA_SB_EEEEENS2_23IndividualTileSchedulerEJEEEEEvNT_6ParamsE)
	.align		4
        /*000c*/ 	.word	index@(__assertfail)
	.align		4
        /*0010*/ 	.word	0x00000000
	.align		4
        /*0014*/ 	.word	0xfffffffe
	.align		4
        /*0018*/ 	.word	0x00000000
	.align		4
        /*001c*/ 	.word	0xfffffffd
	.align		4
        /*0020*/ 	.word	0x00000000
	.align		4
        /*0024*/ 	.word	0xfffffffc


//--------------------- .nv.constant4             --------------------------
	.section	.nv.constant4,"a",@progbits
	.align	8
	.align		8
.nv.constant4:
        /*0000*/ 	.dword	__assertfail
	.align		8
        /*0008*/ 	.dword	__unnamed_1
	.align		8
        /*0010*/ 	.dword	_ZN39_INTERNAL_bb639009_4_k_cu_c81e5222_27854cuda3std3__45__cpo5beginE
	.align		8
        /*0018*/ 	.dword	_ZN39_INTERNAL_bb639009_4_k_cu_c81e5222_27854cuda3std3__45__cpo3endE
	.align		8
        /*0020*/ 	.dword	_ZN39_INTERNAL_bb639009_4_k_cu_c81e5222_27854cuda3std3__45__cpo6cbeginE
	.align		8
        /*0028*/ 	.dword	_ZN39_INTERNAL_bb639009_4_k_cu_c81e5222_27854cuda3std3__45__cpo4cendE
	.align		8
        /*0030*/ 	.dword	_ZN39_INTERNAL_bb639009_4_k_cu_c81e5222_27854cuda3std3__441_GLOBAL__N__bb639009_4_k_cu_c81e5222_27856ignoreE
	.align		8
        /*0038*/ 	.dword	_ZN39_INTERNAL_bb639009_4_k_cu_c81e5222_27854cuda3std3__419piecewise_constructE
	.align		8
        /*0040*/ 	.dword	_ZN39_INTERNAL_bb639009_4_k_cu_c81e5222_27854cuda3std3__48in_placeE
	.align		8
        /*0048*/ 	.dword	_ZN39_INTERNAL_bb639009_4_k_cu_c81e5222_27854cuda3std6ranges3__45__cpo4swapE
	.align		8
        /*0050*/ 	.dword	_ZN39_INTERNAL_bb639009_4_k_cu_c81e5222_27854cuda3std6ranges3__45__cpo9iter_moveE
	.align		8
        /*0058*/ 	.dword	_ZN39_INTERNAL_bb639009_4_k_cu_c81e5222_27854cute7productE
	.align		8
        /*0060*/ 	.dword	_ZN39_INTERNAL_bb639009_4_k_cu_c81e5222_27854cute1_E
	.align		8
        /*0068*/ 	.dword	$str$24
	.align		8
        /*0070*/ 	.dword	$str$25


//--------------------- .text._ZN7cutlass13device_kernelINS_4fmha6kernel28FmhaKernelTmaWarpSpecializedINS1_10collective30FmhaMainloopTmaWarpSpecializedINS_12float_e4m3_tEffN4cute5tupleIJNS7_1CILi128EEENS9_ILi64EEESA_EEENS8_IJiNS9_ILi1EEENS8_IJiiEEEEEESF_NS8_IJSD_iSE_EEENS4_12CausalFusionEJEEENS4_15FmhaFwdEpilogueIS6_fNS8_IJSB_SA_SB_EEEEENS2_23IndividualTileSchedulerEJEEEEEvNT_6ParamsE --------------------------
	.section	.text._ZN7cutlass13device_kernelINS_4fmha6kernel28FmhaKernelTmaWarpSpecializedINS1_10collective30FmhaMainloopTmaWarpSpecializedINS_12float_e4m3_tEffN4cute5tupleIJNS7_1CILi128EEENS9_ILi64EEESA_EEENS8_IJiNS9_ILi1EEENS8_IJiiEEEEEESF_NS8_IJSD_iSE_EEENS4_12CausalFusionEJEEENS4_15FmhaFwdEpilogueIS6_fNS8_IJSB_SA_SB_EEEEENS2_23IndividualTileSchedulerEJEEEEEvNT_6ParamsE,"ax",@progbits
	.align	128
.text._ZN7cutlass13device_kernelINS_4fmha6kernel28FmhaKernelTmaWarpSpecializedINS1_10collective30FmhaMainloopTmaWarpSpecializedINS_12float_e4m3_tEffN4cute5tupleIJNS7_1CILi128EEENS9_ILi64EEESA_EEENS8_IJiNS9_ILi1EEENS8_IJiiEEEEEESF_NS8_IJSD_iSE_EEENS4_12CausalFusionEJEEENS4_15FmhaFwdEpilogueIS6_fNS8_IJSB_SA_SB_EEEEENS2_23IndividualTileSchedulerEJEEEEEvNT_6ParamsE:
        .type           _ZN7cutlass13device_kernelINS_4fmha6kernel28FmhaKernelTmaWarpSpecializedINS1_10collective30FmhaMainloopTmaWarpSpecializedINS_12float_e4m3_tEffN4cute5tupleIJNS7_1CILi128EEENS9_ILi64EEESA_EEENS8_IJiNS9_ILi1EEENS8_IJiiEEEEEESF_NS8_IJSD_iSE_EEENS4_12CausalFusionEJEEENS4_15FmhaFwdEpilogueIS6_fNS8_IJSB_SA_SB_EEEEENS2_23IndividualTileSchedulerEJEEEEEvNT_6ParamsE,@function
        .size           _ZN7cutlass13device_kernelINS_4fmha6kernel28FmhaKernelTmaWarpSpecializedINS1_10collective30FmhaMainloopTmaWarpSpecializedINS_12float_e4m3_tEffN4cute5tupleIJNS7_1CILi128EEENS9_ILi64EEESA_EEENS8_IJiNS9_ILi1EEENS8_IJiiEEEEEESF_NS8_IJSD_iSE_EEENS4_12CausalFusionEJEEENS4_15FmhaFwdEpilogueIS6_fNS8_IJSB_SA_SB_EEEEENS2_23IndividualTileSchedulerEJEEEEEvNT_6ParamsE,(.L_x_120 - _ZN7cutlass13device_kernelINS_4fmha6kernel28FmhaKernelTmaWarpSpecializedINS1_10collective30FmhaMainloopTmaWarpSpecializedINS_12float_e4m3_tEffN4cute5tupleIJNS7_1CILi128EEENS9_ILi64EEESA_EEENS8_IJiNS9_ILi1EEENS8_IJiiEEEEEESF_NS8_IJSD_iSE_EEENS4_12CausalFusionEJEEENS4_15FmhaFwdEpilogueIS6_fNS8_IJSB_SA_SB_EEEEENS2_23IndividualTileSchedulerEJEEEEEvNT_6ParamsE)
        .other          _ZN7cutlass13device_kernelINS_4fmha6kernel28FmhaKernelTmaWarpSpecializedINS1_10collective30FmhaMainloopTmaWarpSpecializedINS_12float_e4m3_tEffN4cute5tupleIJNS7_1CILi128EEENS9_ILi64EEESA_EEENS8_IJiNS9_ILi1EEENS8_IJiiEEEEEESF_NS8_IJSD_iSE_EEENS4_12CausalFusionEJEEENS4_15FmhaFwdEpilogueIS6_fNS8_IJSB_SA_SB_EEEEENS2_23IndividualTileSchedulerEJEEEEEvNT_6ParamsE,@"STO_CUDA_ENTRY STV_DEFAULT"
_ZN7cutlass13device_kernelINS_4fmha6kernel28FmhaKernelTmaWarpSpecializedINS1_10collective30FmhaMainloopTmaWarpSpecializedINS_12float_e4m3_tEffN4cute5tupleIJNS7_1CILi128EEENS9_ILi64EEESA_EEENS8_IJiNS9_ILi1EEENS8_IJiiEEEEEESF_NS8_IJSD_iSE_EEENS4_12CausalFusionEJEEENS4_15FmhaFwdEpilogueIS6_fNS8_IJSB_SA_SB_EEEEENS2_23IndividualTileSchedulerEJEEEEEvNT_6ParamsE:
[----:B------:R-:W1:Y:S01]  /*0000*/  LDC R1, c[0x0][0x28] ;  /* 0x00000a00ff017b82 */ /* 0x000e620000000800 */
[----:B------:R-:W2:Y:S01]  /*0010*/  S2R R0, SR_TID.X ;  /* 0x0000000000007919 */ /* 0x000ea20000002100 */
[----:B------:R-:W-:Y:S01]  /*0020*/  ELECT P1, URZ, PT ;  /* 0x00000000003f782f */ /* 0x000fe20003820000 */
[----:B------:R-:W-:Y:S01]  /*0030*/  BSSY B0, `(.L_x_0) ;  /* 0x0000017000007945 */ /* 0x000fe20003800000 */
[----:B--2---:R-:W-:-:S05]  /*0040*/  SHF.R.U32.HI R2, RZ, 0x5, R0 ;  /* 0x00000005ff027819 */ /* 0x004fca0000011600 */
[----:B------:R-:W2:Y:S02]  /*0050*/  SHFL.IDX PT, R3, R2, RZ, 0x1f ;  /* 0x00001fff02037589 */ /* 0x000ea400000e0000 */
[----:B--2---:R-:W-:Y:S02]  /*0060*/  R2UR UR4, R3 ;  /* 0x00000000030472ca */ /* 0x004fe400000e0000 */
[----:B------:R-:W-:-:S06]  /*0070*/  SHF.R.U32.HI R3, RZ, 0x7, R0 ;  /* 0x00000007ff037819 */ /* 0x000fcc0000011600 */
[----:B------:R-:W2:Y:S05]  /*0080*/  SHFL.IDX PT, R3, R3, RZ, 0x1f ;  /* 0x00001fff03037589 */ /* 0x000eaa00000e0000 */
[----:B------:R-:W-:Y:S02]  /*0090*/  USHF.R.S32.HI UR5, URZ, 0x1f, UR4 ;  /* 0x0000001f3f057899 */ /* 0x000fe40008011404 */
[----:B------:R-:W-:Y:S02]  /*00a0*/  ISETP.NE.OR P0, PT, RZ, UR4, !P1 ;  /* 0x00000004ff007c0c */ /* 0x000fe4000cf05670 */
[----:B------:R-:W-:-:S04]  /*00b0*/  ULEA.HI UR5, UR5, UR4, URZ, 0x2 ;  /* 0x0000000405057291 */ /* 0x000fc8000f8f103f */
[----:B------:R-:W-:-:S04]  /*00c0*/  ULOP3.LUT UR5, UR5, 0xfffffffc, URZ, 0xc0, !UPT ;  /* 0xfffffffc05057892 */ /* 0x000fc8000f8ec03f */
[----:B------:R-:W-:-:S03]  /*00d0*/  UIADD3 UR10, UR4, -UR5, URZ ;  /* 0x80000005040a7290 */ /* 0x000fc6000fffe03f */
[----:B-1----:R-:W-:Y:S09]  /*00e0*/  @P0 BRA `(.L_x_1) ;  /* 0x00000000002c0947 */ /* 0x002ff20003800000 */
[----:B------:R-:W-:Y:S02]  /*00f0*/  ULDC.64 UR4, c[0x0][0x198] ;  /* 0x0000660000047ab9 */ /* 0x000fe40000000a00 */
[----:B------:R-:W-:Y:S02]  /*0100*/  UIADD3 UR6, UP0, UR4, 0xf0, URZ ;  /* 0x000000f004067890 */ /* 0x000fe4000ff1e03f */
[----:B------:R-:W-:Y:S02]  /*0110*/  UIADD3 UR8, UP1, UR4, 0x1f0, URZ ;  /* 0x000001f004087890 */ /* 0x000fe4000ff3e03f */
[----:B------:R-:W-:Y:S02]  /*0120*/  UIADD3 UR4, UP2, UR4, 0x2f0, URZ ;  /* 0x000002f004047890 */ /* 0x000fe4000ff5e03f */
[----:B------:R-:W-:Y:S02]  /*0130*/  UIADD3.X UR7, URZ, UR5, URZ, UP0, !UPT ;  /* 0x000000053f077290 */ /* 0x000fe400087fe43f */
[----:B------:R-:W-:-:S02]  /*0140*/  UIADD3.X UR9, URZ, UR5, URZ, UP1, !UPT ;  /* 0x000000053f097290 */ /* 0x000fc40008ffe43f */
[----:B------:R-:W-:-:S05]  /*0150*/  UIADD3.X UR5, URZ, UR5, URZ, UP2, !UPT ;  /* 0x000000053f057290 */ /* 0x000fca00097fe43f */
[----:B------:R1:W-:Y:S02]  /*0160*/  UTMACCTL.PF [UR6] ;  /* 0x00000000060079b9 */ /* 0x0003e40008040000 */
[----:B------:R1:W-:Y:S02]  /*0170*/  UTMACCTL.PF [UR8] ;  /* 0x00000000080079b9 */ /* 0x0003e40008040000 */
[----:B------:R1:W-:Y:S02]  /*0180*/  UTMACCTL.PF [UR4] ;  /* 0x00000000040079b9 */ /* 0x0003e40008040000 */
[----:B-1----:R-:W-:Y:S01]  /*0190*/  NOP ;  /* 0x0000000000007918 */ /* 0x002fe20000000000 */
.L_x_1:
[----:B------:R-:W-:Y:S05]  /*01a0*/  BSYNC B0 ;  /* 0x0000000000007941 */ /* 0x000fea0003800000 */
.L_x_0:
[----:B------:R-:W1:Y:S01]  /*01b0*/  SHFL.IDX PT, R4, R2, RZ, 0x1f ;  /* 0x00001fff02047589 */ /* 0x000e6200000e0000 */
[----:B--2---:R-:W-:Y:S01]  /*01c0*/  R2UR UR38, R3 ;  /* 0x00000000032672ca */ /* 0x004fe200000e0000 */
[----:B------:R-:W-:-:S12]  /*01d0*/  UISETP.NE.AND UP0, UPT, UR10, 0x1, UPT ;  /* 0x000000010a00788c */ /* 0x000fd8000bf05270 */
[----:B------:R-:W-:Y:S02]  /*01e0*/  UIADD3 UR7, UR38, -0x1, URZ ;  /* 0xffffffff26077890 */ /* 0x000fe4000fffe03f */
[----:B------:R-:W-:Y:S02]  /*01f0*/  UISETP.EQ.AND UP0, UPT, UR38, URZ, !UP0 ;  /* 0x0000003f2600728c */ /* 0x000fe4000c702270 */
[----:B------:R-:W-:Y:S02]  /*0200*/  UISETP.GE.U32.AND UP1, UPT, UR7, 0x4, UPT ;  /* 0x000000040700788c */ /* 0x000fe4000bf26070 */
[----:B------:R-:W-:Y:S01]  /*0210*/  USEL UR6, URZ, 0x1, !UP0 ;  /* 0x000000013f067887 */ /* 0x000fe2000c000000 */
[----:B-1----:R-:W-:-:S03]  /*0220*/  ISETP.NE.AND P0, PT, R4, RZ, PT ;  /* 0x000000ff0400720c */ /* 0x002fc60003f05270 */
[----:B------:R-:W-:-:S10]  /*0230*/  USEL UR6, UR6, 0x2, UP1 ;  /* 0x0000000206067887 */ /* 0x000fd40008800000 */
[----:B------:R-:W-:Y:S05]  /*0240*/  @P0 BRA `(.L_x_2) ;  /* 0x0000000000480947 */ /* 0x000fea0003800000 */
[----:B------:R-:W1:Y:S01]  /*0250*/  S2UR UR11, SR_CgaCtaId ;  /* 0x00000000000b79c3 */ /* 0x000e620000008800 */
[----:B------:R-:W-:Y:S01]  /*0260*/  UMOV UR4, 0x400 ;  /* 0x0000040000047882 */ /* 0x000fe20000000000 */
[----:B------:R-:W-:Y:S01]  /*0270*/  UMOV UR5, 0x1 ;  /* 0x0000000100057882 */ /* 0x000fe20000000000 */
[----:B------:R-:W-:Y:S01]  /*0280*/  UMOV UR8, 0x80 ;  /* 0x0000008000087882 */ /* 0x000fe20000000000 */
[----:B------:R-:W-:Y:S01]  /*0290*/  ELECT P0, URZ, PT ;  /* 0x00000000003f782f */ /* 0x000fe20003800000 */
[----:B------:R-:W-:-:S04]  /*02a0*/  UIADD3 UR8, -UR8, 0x100000, URZ ;  /* 0x0010000008087890 */ /* 0x000fc8000fffe13f */
[----:B------:R-:W-:Y:S02]  /*02b0*/  USHF.L.U32 UR9, UR8, 0xb, URZ ;  /* 0x0000000b08097899 */ /* 0x000fe4000800063f */
[----:B------:R-:W-:Y:S02]  /*02c0*/  USHF.L.U32 UR8, UR8, 0x1, URZ ;  /* 0x0000000108087899 */ /* 0x000fe4000800063f */
[----:B-1----:R-:W-:Y:S02]  /*02d0*/  ULEA UR11, UR11, UR4, 0x18 ;  /* 0x000000040b0b7291 */ /* 0x002fe4000f8ec03f */
[----:B------:R-:W-:-:S04]  /*02e0*/  UIADD3 UR4, -UR5, 0x100000, URZ ;  /* 0x0010000005047890 */ /* 0x000fc8000fffe13f */
[----:B------:R-:W-:Y:S02]  /*02f0*/  USHF.L.U32 UR5, UR4, 0xb, URZ ;  /* 0x0000000b04057899 */ /* 0x000fe4000800063f */
[----:B------:R-:W-:Y:S01]  /*0300*/  USHF.L.U32 UR4, UR4, 0x1, URZ ;  /* 0x0000000104047899 */ /* 0x000fe2000800063f */
[----:B------:R-:W1:Y:S11]  /*0310*/  FENCE.VIEW.ASYNC.S ;  /* 0x00000000000073c6 */ /* 0x000e760000000000 */
[----:B-1----:R1:W2:Y:S01]  /*0320*/  SYNCS.EXCH.64 URZ, [UR11+0xe050], UR4 ;  /* 0x00e050040b3f75b2 */ /* 0x0022a20008000100 */
[----:B------:R1:W3:Y:S01]  /*0330*/  SYNCS.EXCH.64 URZ, [UR11+0xe060], UR8 ;  /* 0x00e060080b3f75b2 */ /* 0x0002e20008000100 */
[----:B------:R1:W4:Y:S01]  /*0340*/  SYNCS.EXCH.64 URZ, [UR11+0xe058], UR4 ;  /* 0x00e058040b3f75b2 */ /* 0x0003220008000100 */
[----:B------:R1:W1:Y:S01]  /*0350*/  SYNCS.EXCH.64 URZ, [UR11+0xe068], UR8 ;  /* 0x00e068080b3f75b2 */ /* 0x0002620008000100 */
[----:B------:R-:W-:Y:S01]  /*0360*/  NOP ;  /* 0x0000000000007918 */ /* 0x000fe20000000000 */
.L_x_2:
[----:B------:R-:W5:Y:S01]  /*0370*/  SHFL.IDX PT, R3, R2, RZ, 0x1f ;  /* 0x00001fff02037589 */ /* 0x000f6200000e0000 */
[----:B------:R-:W-:Y:S01]  /*0380*/  NOP ;  /* 0x0000000000007918 */ /* 0x000fe20000000000 */
[----:B-----5:R-:W-:-:S13]  /*0390*/  ISETP.NE.AND P0, PT, R3, RZ, PT ;  /* 0x000000ff0300720c */ /* 0x020fda0003f05270 */
[----:B------:R-:W-:Y:S05]  /*03a0*/  @P0 BRA `(.L_x_3) ;  /* 0x0000000000600947 */ /* 0x000fea0003800000 */
[----:B-1----:R-:W1:Y:S01]  /*03b0*/  S2UR UR5, SR_CgaCtaId ;  /* 0x00000000000579c3 */ /* 0x002e620000008800 */
[----:B------:R-:W-:Y:S01]  /*03c0*/  UMOV UR4, 0x400 ;  /* 0x0000040000047882 */ /* 0x000fe20000000000 */
[----:B------:R-:W-:Y:S01]  /*03d0*/  UMOV UR8, 0x1 ;  /* 0x0000000100087882 */ /* 0x000fe20000000000 */
[----:B------:R-:W-:Y:S01]  /*03e0*/  UMOV UR12, 0x100 ;  /* 0x00000100000c7882 */ /* 0x000fe20000000000 */
[----:B------:R-:W-:-:S04]  /*03f0*/  UIADD3 UR8, -UR8, 0x100000, URZ ;  /* 0x0010000008087890 */ /* 0x000fc8000fffe13f */
[----:B------:R-:W-:Y:S02]  /*0400*/  USHF.L.U32 UR9, UR8, 0xb, URZ ;  /* 0x0000000b08097899 */ /* 0x000fe4000800063f */
[----:B------:R-:W-:Y:S01]  /*0410*/  USHF.L.U32 UR8, UR8, 0x1, URZ ;  /* 0x0000000108087899 */ /* 0x000fe2000800063f */
[----:B------:R-:W-:Y:S01]  /*0420*/  ELECT P0, URZ, PT ;  /* 0x00000000003f782f */ /* 0x000fe20003800000 */
[----:B-1----:R-:W-:Y:S02]  /*0430*/  ULEA UR11, UR5, UR4, 0x18 ;  /* 0x00000004050b7291 */ /* 0x002fe4000f8ec03f */
[----:B------:R-:W-:-:S04]  /*0440*/  UIADD3 UR4, -UR12, 0x100000, URZ ;  /* 0x001000000c047890 */ /* 0x000fc8000fffe13f */
[----:B------:R-:W-:Y:S02]  /*0450*/  USHF.L.U32 UR5, UR4, 0xb, URZ ;  /* 0x0000000b04057899 */ /* 0x000fe4000800063f */
[----:B------:R-:W-:Y:S01]  /*0460*/  USHF.L.U32 UR4, UR4, 0x1, URZ ;  /* 0x0000000104047899 */ /* 0x000fe2000800063f */
[----:B------:R-:W1:Y:S03]  /*0470*/  FENCE.VIEW.ASYNC.S ;  /* 0x00000000000073c6 */ /* 0x000e660000000000 */
[----:B-1----:R1:W1:Y:S08]  /*0480*/  SYNCS.EXCH.64 URZ, [UR11+0xe000], UR8 ;  /* 0x00e000080b3f75b2 */ /* 0x0022700008000100 */
[----:B------:R1:W1:Y:S01]  /*0490*/  SYNCS.EXCH.64 URZ, [UR11+0xe028], UR4 ;  /* 0x00e028040b3f75b2 */ /* 0x0002620008000100 */
        /* <DEDUP_REMOVED lines=8> */
[----:B------:R-:W-:Y:S01]  /*0520*/  NOP ;  /* 0x0000000000007918 */ /* 0x000fe20000000000 */
.L_x_3:
        /* <DEDUP_REMOVED lines=21> */
[----:B------:R-:W-:Y:S01]  /*0680*/  NOP ;  /* 0x0000000000007918 */ /* 0x000fe20000000000 */
.L_x_4:
[----:B------:R-:W5:Y:S01]  /*0690*/  SHFL.IDX PT, R3, R2, RZ, 0x1f ;  /* 0x00001fff02037589 */ /* 0x000f6200000e0000 */
[----:B------:R-:W-:Y:S01]  /*06a0*/  ELECT P0, URZ, PT ;  /* 0x00000000003f782f */ /* 0x000fe20003800000 */
[----:B------:R-:W-:Y:S01]  /*06b0*/  NOP ;  /* 0x0000000000007918 */ /* 0x000fe20000000000 */
[----:B-1----:R-:W-:Y:S02]  /*06c0*/  UMOV UR4, 0x80 ;  /* 0x0000008000047882 */ /* 0x002fe40000000000 */
[C---:B-----5:R-:W-:Y:S02]  /*06d0*/  ISETP.NE.OR P0, PT, R3.reuse, RZ, !P0 ;  /* 0x000000ff0300720c */ /* 0x060fe40004705670 */
[----:B------:R-:W-:-:S11]  /*06e0*/  ISETP.NE.AND P2, PT, R3, RZ, PT ;  /* 0x000000ff0300720c */ /* 0x000fd60003f45270 */
[----:B------:R-:W-:Y:S01]  /*06f0*/  VOTEU.ALL UP0, P0 ;  /* 0x00000000003f7886 */ /* 0x000fe20000000000 */
[----:B------:R-:W-:Y:S01]  /*0700*/  VOTEU.ALL UP2, P0 ;  /* 0x00000000003f7886 */ /* 0x000fe20000040000 */
[----:B------:R-:W-:Y:S01]  /*0710*/  VOTEU.ALL UP3, P0 ;  /* 0x00000000003f7886 */ /* 0x000fe20000060000 */
[----:B------:R-:W-:Y:S02]  /*0720*/  VOTEU.ALL UP4, P0 ;  /* 0x00000000003f7886 */ /* 0x000fe40000080000 */
[----:B------:R-:W1:Y:S01]  /*0730*/  @!UP0 S2UR UR9, SR_CgaCtaId ;  /* 0x00000000000989c3 */ /* 0x000e620000008800 */
[----:B------:R-:W-:Y:S01]  /*0740*/  @!UP0 UMOV UR8, 0x400 ;  /* 0x0000040000088882 */ /* 0x000fe20000000000 */
[----:B------:R-:W-:-:S04]  /*0750*/  @!UP0 UIADD3 UR4, -UR4, 0x100000, URZ ;  /* 0x0010000004048890 */ /* 0x000fc8000fffe13f */
[----:B------:R-:W-:Y:S02]  /*0760*/  @!UP0 USHF.L.U32 UR5, UR4, 0xb, URZ ;  /* 0x0000000b04058899 */ /* 0x000fe4000800063f */
[----:B------:R-:W-:Y:S02]  /*0770*/  @!UP0 USHF.L.U32 UR4, UR4, 0x1, URZ ;  /* 0x0000000104048899 */ /* 0x000fe4000800063f */
[----:B-1----:R-:W-:Y:S01]  /*0780*/  @!UP0 ULEA UR8, UR9, UR8, 0x18 ;  /* 0x0000000809088291 */ /* 0x002fe2000f8ec03f */
[----:B------:R-:W-:Y:S01]  /*0790*/  VOTEU.ALL UP0, P0 ;  /* 0x00000000003f7886 */ /* 0x000fe20000000000 */
[----:B------:R-:W1:Y:S10]  /*07a0*/  FENCE.VIEW.ASYNC.S ;  /* 0x00000000000073c6 */ /* 0x000e740000000000 */
[----:B-1----:R1:W1:Y:S01]  /*07b0*/  @!UP0 SYNCS.EXCH.64 URZ, [UR8+0xe090], UR4 ;  /* 0x00e09004083f85b2 */ /* 0x0022620008000100 */
[----:B------:R1:W1:Y:S01]  /*07c0*/  @!UP2 SYNCS.EXCH.64 URZ, [UR8+0xe098], UR4 ;  /* 0x00e09804083fa5b2 */ /* 0x0002620008000100 */
[----:B------:R1:W1:Y:S01]  /*07d0*/  @!UP3 SYNCS.EXCH.64 URZ, [UR8+0xe0a0], UR4 ;  /* 0x00e0a004083fb5b2 */ /* 0x0002620008000100 */
[----:B------:R1:W1:Y:S01]  /*07e0*/  @!UP4 SYNCS.EXCH.64 URZ, [UR8+0xe0a8], UR4 ;  /* 0x00e0a804083fc5b2 */ /* 0x0002620008000100 */
[----:B------:R-:W-:Y:S01]  /*07f0*/  NOP ;  /* 0x0000000000007918 */ /* 0x000fe20000000000 */
[----:B------:R-:W-:Y:S05]  /*0800*/  @P2 BRA `(.L_x_5) ;  /* 0x0000000000482947 */ /* 0x000fea0003800000 */
[----:B-1----:R-:W1:Y:S01]  /*0810*/  S2UR UR5, SR_CgaCtaId ;  /* 0x00000000000579c3 */ /* 0x002e620000008800 */
[----:B------:R-:W-:Y:S01]  /*0820*/  UMOV UR4, 0x400 ;  /* 0x0000040000047882 */ /* 0x000fe20000000000 */
[----:B------:R-:W-:Y:S01]  /*0830*/  UMOV UR8, 0x20 ;  /* 0x0000002000087882 */ /* 0x000fe20000000000 */
[----:B------:R-:W-:Y:S01]  /*0840*/  UMOV UR9, 0x80 ;  /* 0x0000008000097882 */ /* 0x000fe20000000000 */
[----:B------:R-:W-:Y:S01]  /*0850*/  ELECT P0, URZ, PT ;  /* 0x00000000003f782f */ /* 0x000fe20003800000 */
[----:B-1----:R-:W-:Y:S02]  /*0860*/  ULEA UR11, UR5, UR4, 0x18 ;  /* 0x00000004050b7291 */ /* 0x002fe4000f8ec03f */
[----:B------:R-:W-:-:S04]  /*0870*/  UIADD3 UR4, -UR8, 0x100000, URZ ;  /* 0x0010000008047890 */ /* 0x000fc8000fffe13f */
[----:B------:R-:W-:Y:S02]  /*0880*/  USHF.L.U32 UR5, UR4, 0xb, URZ ;  /* 0x0000000b04057899 */ /* 0x000fe4000800063f */
[----:B------:R-:W-:Y:S02]  /*0890*/  USHF.L.U32 UR4, UR4, 0x1, URZ ;  /* 0x0000000104047899 */ /* 0x000fe4000800063f */
        /* <DEDUP_REMOVED lines=9> */
.L_x_5:
[----:B------:R-:W-:Y:S01]  /*0930*/  ISETP.NE.AND P0, PT, RZ, UR38, PT ;  /* 0x00000026ff007c0c */ /* 0x000fe2000bf05270 */
[----:B------:R-:W-:Y:S01]  /*0940*/  IMAD.U32 R2, RZ, RZ, UR10 ;  /* 0x0000000aff027e24 */ /* 0x000fe2000f8e00ff */
[----:B------:R-:W-:Y:S01]  /*0950*/  NOP ;  /* 0x0000000000007918 */ /* 0x000fe20000000000 */
[----:B-1234-:R-:W-:Y:S03]  /*0960*/  BAR.SYNC.DEFER_BLOCKING 0x0 ;  /* 0x0000000000007b1d */ /* 0x01efe60000010000 */
[----:B------:R-:W-:-:S07]  /*0970*/  ISETP.EQ.AND P2, PT, R2, 0x1, P1 ;  /* 0x000000010200780c */ /* 0x000fce0000f42270 */
[----:B------:R-:W-:Y:S06]  /*0980*/  @!P0 BRA `(.L_x_6) ;  /* 0x0000008800008947 */ /* 0x000fec0003800000 */
[----:B------:R-:W-:-:S06]  /*0990*/  UISETP.GT.U32.AND UP0, UPT, UR7, 0x3, UPT ;  /* 0x000000030700788c */ /* 0x000fcc000bf04070 */
[----:B------:R-:W-:-:S13]  /*09a0*/  PLOP3.LUT P0, PT, PT, PT, UP0, 0x80, 0x0 ;  /* 0x000000000000781c */ /* 0x000fda0003f0f008 */
[----:B------:R-:W-:Y:S05]  /*09b0*/  @P0 EXIT ;  /* 0x000000000000094d */ /* 0x000fea0003800000 */
.L_x_7:
[----:B------:R-:W-:-:S08]  /*09c0*/  NOP ;  /* 0x0000000000007918 */ /* 0x000fd00000000000 */
[----:B------:R-:W1:Y:S02]  /*09d0*/  USETMAXREG.TRY_ALLOC.CTAPOOL UP0, 0xf0 ;  /* 0x000000f0000079c8 */ /* 0x000e640008000600 */
[----:B-1----:R-:W-:-:S13]  /*09e0*/  PLOP3.LUT P0, PT, PT, PT, UP0, 0x80, 0x0 ;  /* 0x000000000000781c */ /* 0x002fda0003f0f008 */
[----:B------:R-:W-:Y:S05]  /*09f0*/  @!P0 BRA `(.L_x_7) ;  /* 0xfffffffc00f08947 */ /* 0x000fea000383ffff */
[----:B------:R-:W-:Y:S01]  /*0a00*/  UISETP.NE.AND UP0, UPT, UR38, 0x1, UPT ;  /* 0x000000012600788c */ /* 0x000fe2000bf05270 */
[----:B------:R-:W1:Y:S01]  /*0a10*/  S2UR UR8, SR_CTAID.X ;  /* 0x00000000000879c3 */ /* 0x000e620000002500 */
[----:B------:R-:W-:Y:S01]  /*0a20*/  UMOV UR4, URZ ;  /* 0x0000003f00047c82 */ /* 0x000fe20008000000 */
[----:B------:R-:W-:-:S03]  /*0a30*/  UMOV UR5, URZ ;  /* 0x0000003f00057c82 */ /* 0x000fc60008000000 */
[----:B------:R-:W-:-:S13]  /*0a40*/  PLOP3.LUT P0, PT, PT, PT, UP0, 0x80, 0x0 ;  /* 0x000000000000781c */ /* 0x000fda0003f0f008 */
[----:B------:R-:W-:Y:S05]  /*0a50*/  @!P0 BRA `(.L_x_8) ;  /* 0x00000000003c8947 */ /* 0x000fea0003800000 */
[----:B------:R-:W-:Y:S01]  /*0a60*/  UISETP.NE.AND UP0, UPT, UR38, 0x2, UPT ;  /* 0x000000022600788c */ /* 0x000fe2000bf05270 */
[----:B------:R-:W-:-:S05]  /*0a70*/  UMOV UR5, 0x1 ;  /* 0x0000000100057882 */ /* 0x000fca0000000000 */
[----:B------:R-:W-:-:S13]  /*0a80*/  PLOP3.LUT P1, PT, PT, PT, UP0, 0x80, 0x0 ;  /* 0x000000000000781c */ /* 0x000fda0003f2f008 */
[----:B------:R-:W-:Y:S05]  /*0a90*/  @!P1 BRA `(.L_x_8) ;  /* 0x00000000002c9947 */ /* 0x000fea0003800000 */
[----:B------:R-:W-:-:S06]  /*0aa0*/  UISETP.NE.AND UP0, UPT, UR38, 0x3, UPT ;  /* 0x000000032600788c */ /* 0x000fcc000bf05270 */
[----:B------:R-:W-:-:S13]  /*0ab0*/  PLOP3.LUT P1, PT, PT, PT, UP0, 0x80, 0x0 ;  /* 0x000000000000781c */ /* 0x000fda0003f2f008 */
[----:B------:R-:W-:Y:S05]  /*0ac0*/  @!P1 BRA `(.L_x_9) ;  /* 0x0000000000189947 */ /* 0x000fea0003800000 */
[----:B------:R-:W-:-:S11]  /*0ad0*/  UISETP.NE.AND UP0, UPT, UR38, 0x4, UPT ;  /* 0x000000042600788c */ /* 0x000fd6000bf05270 */
[----:B------:R-:W-:Y:S01]  /*0ae0*/  @!UP0 UMOV UR4, 0x1 ;  /* 0x0000000100048882 */ /* 0x000fe20000000000 */
[----:B------:R-:W-:Y:S01]  /*0af0*/  @!UP0 UMOV UR5, 0x1 ;  /* 0x0000000100058882 */ /* 0x000fe20000000000 */
[----:B------:R-:W-:Y:S01]  /*0b00*/  @UP0 UMOV UR4, URZ ;  /* 0x0000003f00040c82 */ /* 0x000fe20008000000 */
[----:B------:R-:W-:Y:S01]  /*0b10*/  @UP0 UMOV UR5, URZ ;  /* 0x0000003f00050c82 */ /* 0x000fe20008000000 */
[----:B------:R-:W-:Y:S05]  /*0b20*/  BRA `(.L_x_8) ;  /* 0x0000000000087947 */ /* 0x000fea0003800000 */
.L_x_9:
[----:B------:R-:W-:Y:S01]  /*0b30*/  UMOV UR4, 0x1 ;  /* 0x0000000100047882 */ /* 0x000fe20000000000 */
[----:B------:R-:W-:-:S05]  /*0b40*/  UMOV UR5, URZ ;  /* 0x0000003f00057c82 */ /* 0x000fca0008000000 */
.L_x_8:
[----:B------:R-:W-:Y:S05]  /*0b50*/  @!P0 BRA `(.L_x_10) ;  /* 0x0000000000408947 */ /* 0x000fea0003800000 */
[----:B------:R-:W-:-:S06]  /*0b60*/  UISETP.NE.AND UP0, UPT, UR38, 0x2, UPT ;  /* 0x000000022600788c */ /* 0x000fcc000bf05270 */
[----:B------:R-:W-:-:S13]  /*0b70*/  PLOP3.LUT P0, PT, PT, PT, UP0, 0x80, 0x0 ;  /* 0x000000000000781c */ /* 0x000fda0003f0f008 */
[----:B------:R-:W-:Y:S05]  /*0b80*/  @!P0 BRA `(.L_x_11) ;  /* 0x00000000002c8947 */ /* 0x000fea0003800000 */
[----:B------:R-:W-:-:S06]  /*0b90*/  UISETP.NE.AND UP0, UPT, UR38, 0x3, UPT ;  /* 0x000000032600788c */ /* 0x000fcc000bf05270 */
[----:B------:R-:W-:-:S13]  /*0ba0*/  PLOP3.LUT P0, PT, PT, PT, UP0, 0x80, 0x0 ;  /* 0x000000000000781c */ /* 0x000fda0003f0f008 */
[----:B------:R-:W-:Y:S05]  /*0bb0*/  @!P0 BRA `(.L_x_12) ;  /* 0x0000000000188947 */ /* 0x000fea0003800000 */
[----:B------:R-:W-:Y:S01]  /*0bc0*/  UISETP.NE.AND UP0, UPT, UR38, 0x4, UPT ;  /* 0x000000042600788c */ /* 0x000fe2000bf05270 */
[----:B-1----:R-:W-:-:S05]  /*0bd0*/  UMOV UR37, UR8 ;  /* 0x0000000800257c82 */ /* 0x002fca0008000000 */
[----:B------:R-:W-:-:S13]  /*0be0*/  PLOP3.LUT P0, PT, PT, PT, UP0, 0x80, 0x0 ;  /* 0x000000000000781c */ /* 0x000fda0003f0f008 */
[----:B------:R-:W-:Y:S05]  /*0bf0*/  @P0 BRA `(.L_x_13) ;  /* 0x00000000001c0947 */ /* 0x000fea0003800000 */
[----:B------:R-:W-:Y:S01]  /*0c00*/  ULEA UR37, UR8, 0x3, 0x1 ;  /* 0x0000000308257891 */ /* 0x000fe2000f8e083f */
[----:B------:R-:W-:Y:S11]  /*0c10*/  BRA `(.L_x_13) ;  /* 0x0000000000147947 */ /* 0x000ff60003800000 */
.L_x_12:
[----:B-1----:R-:W-:Y:S01]  /*0c20*/  ULEA UR37, UR8, 0x2, 0x1 ;  /* 0x0000000208257891 */ /* 0x002fe2000f8e083f */
[----:B------:R-:W-:Y:S11]  /*0c30*/  BRA `(.L_x_13) ;  /* 0x00000000000c7947 */ /* 0x000ff60003800000 */
.L_x_11:
[----:B-1----:R-:W-:Y:S01]  /*0c40*/  ULEA UR37, UR8, 0x1, 0x1 ;  /* 0x0000000108257891 */ /* 0x002fe2000f8e083f */
[----:B------:R-:W-:Y:S11]  /*0c50*/  BRA `(.L_x_13) ;  /* 0x0000000000047947 */ /* 0x000ff60003800000 */
.L_x_10:
[----:B-1----:R-:W-:-:S12]  /*0c60*/  USHF.L.U32 UR37, UR8, 0x1, URZ ;  /* 0x0000000108257899 */ /* 0x002fd8000800063f */
.L_x_13:
[----:B------:R-:W1:Y:S01]  /*0c70*/  LDC R2, c[0x0][0x28c] ;  /* 0x0000a300ff027b82 */ /* 0x000e620000000800 */
[----:B------:R-:W-:Y:S02]  /*0c80*/  ULOP3.LUT UR9, UR6, 0x1, URZ, 0xfc, !UPT ;  /* 0x0000000106097892 */ /* 0x000fe4000f8efc3f */
[----:B------:R-:W-:Y:S02]  /*0c90*/  ULEA UR8, UR8, 0xbf, 0x7 ;  /* 0x000000bf08087891 */ /* 0x000fe4000f8e383f */
[----:B------:R-:W-:Y:S02]  /*0ca0*/  UISETP.NE.AND UP0, UPT, UR9, 0x3, UPT ;  /* 0x000000030900788c */ /* 0x000fe4000bf05270 */
[----:B------:R-:W-:-:S04]  /*0cb0*/  USHF.R.U32.HI UR8, URZ, 0x6, UR8 ;  /* 0x000000063f087899 */ /* 0x000fc80008011608 */
[----:B------:R-:W-:Y:S01]  /*0cc0*/  PLOP3.LUT P0, PT, PT, PT, UP0, 0x80, 0x0 ;  /* 0x000000000000781c */ /* 0x000fe20003f0f008 */
[----:B-1----:R-:W-:-:S05]  /*0cd0*/  VIADD R2, R2, 0x3f ;  /* 0x0000003f02027836 */ /* 0x002fca0000000000 */
[----:B------:R-:W-:-:S04]  /*0ce0*/  SHF.R.S32.HI R3, RZ, 0x1f, R2 ;  /* 0x0000001fff037819 */ /* 0x000fc80000011402 */
[----:B------:R-:W-:-:S04]  /*0cf0*/  LEA.HI R3, R3, R2, RZ, 0x6 ;  /* 0x0000000203037211 */ /* 0x000fc800078f30ff */
[----:B------:R-:W-:-:S04]  /*0d00*/  SHF.R.S32.HI R3, RZ, 0x6, R3 ;  /* 0x00000006ff037819 */ /* 0x000fc80000011403 */
[----:B------:R-:W-:Y:S01]  /*0d10*/  VIMNMX R4, R3, UR8, PT ;  /* 0x0000000803047c48 */ /* 0x000fe2000bfe0100 */
[----:B------:R-:W-:Y:S06]  /*0d20*/  @!P0 BRA `(.L_x_14) ;  /* 0x0000000000048947 */ /* 0x000fec0003800000 */
[----:B------:R-:W-:Y:S01]  /*0d30*/  BPT.TRAP 0x1 ;  /* 0x000000040000795c */ /* 0x000fe20000300000 */
.L_x_14:
[----:B------:R-:W1:Y:S01]  /*0d40*/  S2UR UR8, SR_CgaCtaId ;  /* 0x00000000000879c3 */ /* 0x000e620000008800 */
[----:B------:R-:W-:Y:S01]  /*0d50*/  UMOV UR36, 0x400 ;  /* 0x0000040000247882 */ /* 0x000fe20000000000 */
[----:B------:R-:W-:Y:S01]  /*0d60*/  IMAD.U32 R9, RZ, RZ, UR4 ;  /* 0x00000004ff097e24 */ /* 0x000fe2000f8e00ff */
[----:B------:R-:W-:-:S04]  /*0d70*/  SHF.R.S32.HI R3, RZ, 0x1f, R0 ;  /* 0x0000001fff037819 */ /* 0x000fc80000011400 */
[----:B------:R-:W-:Y:S02]  /*0d80*/  SHF.L.U32 R9, R9, 0x1f, RZ ;  /* 0x0000001f09097819 */ /* 0x000fe400000006ff */
[----:B------:R-:W-:-:S04]  /*0d90*/  LEA.HI R3, R3, R0, RZ, 0x7 ;  /* 0x0000000003037211 */ /* 0x000fc800078f38ff */
[----:B------:R-:W-:-:S05]  /*0da0*/  LOP3.LUT R3, R3, 0xffffff80, RZ, 0xc0, !PT ;  /* 0xffffff8003037812 */ /* 0x000fca00078ec0ff */
[----:B------:R-:W-:-:S05]  /*0db0*/  IMAD.IADD R3, R0, 0x1, -R3 ;  /* 0x0000000100037824 */ /* 0x000fca00078e0a03 */
[----:B------:R-:W-:Y:S01]  /*0dc0*/  SHF.R.S32.HI R2, RZ, 0x1f, R3 ;  /* 0x0000001fff027819 */ /* 0x000fe20000011403 */
[----:B-1----:R-:W-:-:S03]  /*0dd0*/  ULEA UR36, UR8, UR36, 0x18 ;  /* 0x0000002408247291 */ /* 0x002fc6000f8ec03f */
[CC--:B------:R-:W-:Y:S01]  /*0de0*/  LEA.HI R5, R2.reuse, R3.reuse, RZ, 0x2 ;  /* 0x0000000302057211 */ /* 0x0c0fe200078f10ff */
[----:B------:R-:W-:Y:S01]  /*0df0*/  ULEA UR8, UR5, UR36, 0x3 ;  /* 0x0000002405087291 */ /* 0x000fe2000f8e183f */
[----:B------:R-:W-:Y:S02]  /*0e00*/  LEA.HI R8, R2, R3, RZ, 0x5 ;  /* 0x0000000302087211 */ /* 0x000fe400078f28ff */
[--C-:B------:R-:W-:Y:S02]  /*0e10*/  SHF.R.S32.HI R6, RZ, 0x2, R5.reuse ;  /* 0x00000002ff067819 */ /* 0x100fe40000011405 */
[----:B------:R-:W-:Y:S02]  /*0e20*/  SHF.R.S32.HI R7, RZ, 0x1f, R5 ;  /* 0x0000001fff077819 */ /* 0x000fe40000011405 */
[----:B------:R-:W-:Y:S02]  /*0e30*/  SHF.R.S32.HI R8, RZ, 0x5, R8 ;  /* 0x00000005ff087819 */ /* 0x000fe40000011408 */
[----:B------:R-:W1:Y:S01]  /*0e40*/  SYNCS.PHASECHK.TRANS64.TRYWAIT P1, [UR8+0xe050], R9 ;  /* 0x00e05009ff0075a7 */ /* 0x000e620008020148 */
[----:B------:R-:W-:-:S02]  /*0e50*/  LEA.HI R7, R7, R6, RZ, 0x3 ;  /* 0x0000000607077211 */ /* 0x000fc400078f18ff */
[----:B------:R-:W-:Y:S02]  /*0e60*/  LOP3.LUT R2, R5, 0x7ffffffc, RZ, 0xc0, !PT ;  /* 0x7ffffffc05027812 */ /* 0x000fe400078ec0ff */
[----:B------:R-:W-:-:S03]  /*0e70*/  LOP3.LUT R7, R7, 0xfffffff8, RZ, 0xc0, !PT ;  /* 0xfffffff807077812 */ /* 0x000fc600078ec0ff */
[----:B------:R-:W-:Y:S02]  /*0e80*/  IMAD.IADD R2, R3, 0x1, -R2 ;  /* 0x0000000103027824 */ /* 0x000fe400078e0a02 */
[----:B------:R-:W-:-:S04]  /*0e90*/  IMAD.IADD R7, R6, 0x1, -R7 ;  /* 0x0000000106077824 */ /* 0x000fc800078e0a07 */
[----:B------:R-:W-:Y:S02]  /*0ea0*/  IMAD R7, R8, 0x10, R7 ;  /* 0x0000001008077824 */ /* 0x000fe400078e0207 */
[----:B------:R-:W-:Y:S01]  /*0eb0*/  IMAD.U32 R8, RZ, RZ, UR37 ;  /* 0x00000025ff087e24 */ /* 0x000fe2000f8e00ff */
[----:B-1----:R-:W-:Y:S06]  /*0ec0*/  @!P1 BRA `(.L_x_15) ;  /* 0x0000009000d09947 */ /* 0x002fec0003800000 */
.L_x_102:
[----:B-1----:R-:W-:Y:S01]  /*0ed0*/  SHF.L.U32 R6, R2, 0x1, RZ ;  /* 0x0000000102067819 */ /* 0x002fe200000006ff */
[----:B------:R-:W-:Y:S01]  /*0ee0*/  IMAD R2, R8, 0x40, R7 ;  /* 0x0000004008027824 */ /* 0x000fe200078e0207 */
[----:B------:R-:W-:Y:S06]  /*0ef0*/  @!P0 BRA `(.L_x_16) ;  /* 0x0000000000048947 */ /* 0x000fec0003800000 */
[----:B------:R-:W-:Y:S01]  /*0f00*/  BPT.TRAP 0x1 ;  /* 0x000000040000795c */ /* 0x000fe20000300000 */
.L_x_16:
[----:B------:R-:W-:Y:S01]  /*0f10*/  SHF.L.U32 R8, RZ, 0x1f, RZ ;  /* 0x0000001fff087819 */ /* 0x000fe200000006ff */
[----:B------:R-:W-:Y:S01]  /*0f20*/  UIADD3 UR21, UR36, 0xe090, URZ ;  /* 0x0000e09024157890 */ /* 0x000fe2000fffe03f */
[----:B------:R-:W-:Y:S02]  /*0f30*/  ISETP.NE.AND P2, PT, RZ, UR7, PT ;  /* 0x00000007ff007c0c */ /* 0x000fe4000bf45270 */
[----:B------:R-:W1:Y:S02]  /*0f40*/  SYNCS.PHASECHK.TRANS64.TRYWAIT P1, [UR36+0xe000], R8 ;  /* 0x00e00008ff0075a7 */ /* 0x000e640008020164 */
[----:B-1----:R-:W-:Y:S09]  /*0f50*/  @!P1 BRA `(.L_x_17) ;  /* 0x0000009000c49947 */ /* 0x002ff20003800000 */
.L_x_103:
[----:B------:R-:W-:Y:S01]  /*0f60*/  ULEA UR22, UR38, UR21, 0x3 ;  /* 0x0000001526167291 */ /* 0x000fe2000f8e183f */
[----:B-1----:R-:W-:-:S04]  /*0f70*/  SEL R3, RZ, 0x1, P2 ;  /* 0x00000001ff037807 */ /* 0x002fc80001000000 */
[----:B------:R-:W-:-:S04]  /*0f80*/  SHF.L.U32 R3, R3, 0x1f, RZ ;  /* 0x0000001f03037819 */ /* 0x000fc800000006ff */
[----:B------:R-:W1:Y:S02]  /*0f90*/  SYNCS.PHASECHK.TRANS64.TRYWAIT P1, [UR22+-0x8], R3 ;  /* 0xfffff803ff0075a7 */ /* 0x000e640008020156 */
[----:B-1----:R-:W-:Y:S05]  /*0fa0*/  @!P1 BRA `(.L_x_18) ;  /* 0x0000009000c89947 */ /* 0x002fea0003800000 */
.L_x_104:
[----:B------:R-:W-:Y:S01]  /*0fb0*/  USHF.R.U32.HI UR4, URZ, 0x4, UR36 ;  /* 0x000000043f047899 */ /* 0x000fe20008011624 */
[----:B------:R-:W-:Y:S01]  /*0fc0*/  WARPGROUP.ARRIVE ;  /* 0x00000000000079c5 */ /* 0x000fe20000000000 */
[----:B------:R-:W-:Y:S01]  /*0fd0*/  UIADD3 UR8, UR36, 0x4000, URZ ;  /* 0x0000400024087890 */ /* 0x000fe2000fffe03f */
[C---:B-1----:R-:W-:Y:S01]  /*0fe0*/  VIADD R3, R6.reuse, 0x8 ;  /* 0x0000000806037836 */ /* 0x042fe20000000000 */
[----:B------:R-:W-:Y:S01]  /*0ff0*/  ULOP3.LUT UR4, UR4, 0x3fff, URZ, 0xc0, !UPT ;  /* 0x00003fff04047892 */ /* 0x000fe2000f8ec03f */
[----:B------:R-:W-:Y:S01]  /*1000*/  VIADD R5, R6, 0x9 ;  /* 0x0000000906057836 */ /* 0x000fe20000000000 */
[----:B------:R-:W-:Y:S01]  /*1010*/  USHF.R.U32.HI UR8, URZ, 0x4, UR8 ;  /* 0x000000043f087899 */ /* 0x000fe20008011608 */
[CC--:B------:R-:W-:Y:S01]  /*1020*/  ISETP.GE.AND P3, PT, R2.reuse, R6.reuse, PT ;  /* 0x000000060200720c */ /* 0x0c0fe20003f66270 */
[----:B------:R-:W-:Y:S01]  /*1030*/  ULOP3.LUT UR4, UR4, 0x10000, URZ, 0xfc, !UPT ;  /* 0x0001000004047892 */ /* 0x000fe2000f8efc3f */
[C---:B------:R-:W-:Y:S01]  /*1040*/  ISETP.GE.AND P6, PT, R2.reuse, R3, PT ;  /* 0x000000030200720c */ /* 0x040fe20003fc6270 */
[----:B------:R-:W-:Y:S01]  /*1050*/  ULOP3.LUT UR8, UR8, 0x3fff, URZ, 0xc0, !UPT ;  /* 0x00003fff08087892 */ /* 0x000fe2000f8ec03f */
[----:B------:R-:W-:Y:S01]  /*1060*/  ISETP.GE.AND P5, PT, R2, R5, PT ;  /* 0x000000050200720c */ /* 0x000fe20003fa6270 */
[----:B------:R-:W-:Y:S01]  /*1070*/  ULEA UR4, UR5, UR4, 0x9 ;  /* 0x0000000405047291 */ /* 0x000fe2000f8e483f */
[----:B------:R-:W-:Y:S01]  /*1080*/  VIADD R3, R6, 0x18 ;  /* 0x0000001806037836 */ /* 0x000fe20000000000 */
[----:B------:R-:W-:Y:S01]  /*1090*/  ULOP3.LUT UR20, UR8, 0x10000, URZ, 0xfc, !UPT ;  /* 0x0001000008147892 */ /* 0x000fe2000f8efc3f */
[----:B------:R-:W-:Y:S01]  /*10a0*/  ISETP.GT.AND P2, PT, R2, R6, PT ;  /* 0x000000060200720c */ /* 0x000fe20003f44270 */
[----:B------:R-:W-:Y:S01]  /*10b0*/  UMOV UR5, 0x40000040 ;  /* 0x4000004000057882 */ /* 0x000fe20000000000 */
[----:B------:R-:W-:Y:S01]  /*10c0*/  UMOV UR11, 0x40000040 ;  /* 0x40000040000b7882 */ /* 0x000fe20000000000 */
[----:B------:R-:W-:Y:S01]  /*10d0*/  UMOV UR9, UR5 ;  /* 0x0000000500097c82 */ /* 0x000fe20008000000 */
[----:B------:R-:W-:Y:S01]  /*10e0*/  UMOV UR8, UR4 ;  /* 0x0000000400087c82 */ /* 0x000fe20008000000 */
[----:B------:R-:W-:Y:S01]  /*10f0*/  UIADD3 UR12, UR4, 0x4, URZ ;  /* 0x00000004040c7890 */ /* 0x000fe2000fffe03f */
[C---:B------:R-:W-:Y:S01]  /*1100*/  VIADD R5, R6.reuse, 0x19 ;  /* 0x0000001906057836 */ /* 0x040fe20000000000 */
[----:B------:R-:W-:Y:S01]  /*1110*/  UMOV UR10, UR20 ;  /* 0x00000014000a7c82 */ /* 0x000fe20008000000 */
[----:B------:R-:W-:Y:S01]  /*1120*/  UIADD3 UR14, UR20, 0x4, URZ ;  /* 0x00000004140e7890 */ /* 0x000fe2000fffe03f */
[----:B------:R-:W-:Y:S01]  /*1130*/  QGMMA.64x64x32.F32.E4M3.E4M3 R24, gdesc[UR8], RZ, !UPT, gsb0 ;  /* 0x00e00000081879f3 */ /* 0x000fe2000c0008ff */
[----:B------:R-:W-:Y:S01]  /*1140*/  UIADD3 UR8, UR4, 0x2, URZ ;  /* 0x0000000204087890 */ /* 0x000fe2000fffe03f */
[C---:B------:R-:W-:Y:S01]  /*1150*/  VIADD R7, R6.reuse, 0x10 ;  /* 0x0000001006077836 */ /* 0x040fe20000000000 */
[----:B------:R-:W-:Y:S01]  /*1160*/  UIADD3 UR10, UR20, 0x2, URZ ;  /* 0x00000002140a7890 */ /* 0x000fe2000fffe03f */
[----:B------:R-:W-:Y:S01]  /*1170*/  VIADD R9, R6, 0x11 ;  /* 0x0000001106097836 */ /* 0x000fe20000000000 */
[----:B------:R-:W-:Y:S01]  /*1180*/  UMOV UR9, 0x40000040 ;  /* 0x4000004000097882 */ /* 0x000fe20000000000 */
[----:B------:R-:W-:Y:S01]  /*1190*/  UMOV UR11, 0x40000040 ;  /* 0x40000040000b7882 */ /* 0x000fe20000000000 */
[----:B------:R-:W-:Y:S01]  /*11a0*/  UMOV UR13, 0x40000040 ;  /* 0x40000040000d7882 */ /* 0x000fe20000000000 */
[----:B------:R-:W-:Y:S01]  /*11b0*/  UMOV UR15, 0x40000040 ;  /* 0x40000040000f7882 */ /* 0x000fe20000000000 */
[----:B------:R-:W-:Y:S01]  /*11c0*/  UIADD3 UR16, UR4, 0x6, URZ ;  /* 0x0000000604107890 */ /* 0x000fe2000fffe03f */
[C---:B------:R-:W-:Y:S01]  /*11d0*/  ISETP.GE.AND P1, PT, R2.reuse, R7, PT ;  /* 0x000000070200720c */ /* 0x040fe20003f26270 */
[----:B------:R-:W-:Y:S01]  /*11e0*/  UIADD3 UR18, UR20, 0x6, URZ ;  /* 0x0000000614127890 */ /* 0x000fe2000fffe03f */
[----:B------:R-:W-:Y:S01]  /*11f0*/  ISETP.GE.AND P4, PT, R2, R9, PT ;  /* 0x000000090200720c */ /* 0x000fe20003f86270 */
[----:B------:R-:W-:Y:S01]  /*1200*/  UMOV UR17, 0x40000040 ;  /* 0x4000004000117882 */ /* 0x000fe20000000000 */
[----:B------:R-:W-:Y:S01]  /*1210*/  UMOV UR19, 0x40000040 ;  /* 0x4000004000137882 */ /* 0x000fe20000000000 */
[----:B------:R-:W-:Y:S01]  /*1220*/  P2R R13, PR, RZ, 0x1 ;  /* 0x00000001ff0d7803 */ /* 0x000fe20000000000 */
[----:B------:R-:W-:Y:S01]  /*1230*/  USHF.L.U32 UR7, UR7, 0x3, URZ ;  /* 0x0000000307077899 */ /* 0x000fe2000800063f */
[----:B------:R-:W-:-:S03]  /*1240*/  IMAD.MOV.U32 R87, RZ, RZ, RZ ;  /* 0x000000ffff577224 */ /* 0x000fc600078e00ff */
[----:B------:R-:W-:-:S06]  /*1250*/  ULOP3.LUT UR7, UR7, 0x8, URZ, 0xc, !UPT ;  /* 0x0000000807077892 */ /* 0x000fcc000f8e0c3f */
[----:B------:R-:W-:Y:S01]  /*1260*/  MOV R17, UR7 ;  /* 0x0000000700117c02 */ /* 0x000fe20008000f00 */
[----:B------:R-:W-:Y:S02]  /*1270*/  WARPGROUP.DEPBAR.LE gsb0, 0x0 ;  /* 0x00008000000079c5 */ /* 0x000fe40000010000 */
[----:B------:R-:W-:-:S06]  /*1280*/  WARPGROUP.ARRIVE ;  /* 0x00000000000079c5 */ /* 0x000fcc0000000000 */
[----:B------:R-:W-:Y:S01]  /*1290*/  QGMMA.64x64x32.F32.E4M3.E4M3 R24, gdesc[UR8], R24, gsb0 ;  /* 0x00e00000081879f3 */ /* 0x000fe20008000818 */
[----:B------:R-:W-:Y:S02]  /*12a0*/  ULDC UR10, c[0x0][0x604] ;  /* 0x00018100000a7ab9 */ /* 0x000fe40000000800 */
[----:B------:R-:W-:Y:S02]  /*12b0*/  WARPGROUP.DEPBAR.LE gsb0, 0x0 ;  /* 0x00008000000079c5 */ /* 0x000fe40000010000 */
[----:B------:R-:W-:-:S06]  /*12c0*/  WARPGROUP.ARRIVE ;  /* 0x00000000000079c5 */ /* 0x000fcc0000000000 */
[----:B------:R-:W-:Y:S03]  /*12d0*/  QGMMA.64x64x32.F32.E4M3.E4M3 R24, gdesc[UR12], R24, gsb0 ;  /* 0x00e000000c1879f3 */ /* 0x000fe60008000818 */
[----:B------:R-:W-:Y:S02]  /*12e0*/  WARPGROUP.DEPBAR.LE gsb0, 0x0 ;  /* 0x00008000000079c5 */ /* 0x000fe40000010000 */
[----:B------:R-:W-:-:S06]  /*12f0*/  WARPGROUP.ARRIVE ;  /* 0x00000000000079c5 */ /* 0x000fcc0000000000 */
[----:B------:R-:W-:Y:S03]  /*1300*/  QGMMA.64x64x32.F32.E4M3.E4M3 R24, gdesc[UR16], R24, gsb0 ;  /* 0x00e00000101879f3 */ /* 0x000fe60008000818 */
[----:B------:R-:W-:Y:S02]  /*1310*/  WARPGROUP.DEPBAR.LE gsb0, 0x0 ;  /* 0x00008000000079c5 */ /* 0x000fe40000010000 */
[----:B------:R-:W-:Y:S01]  /*1320*/  FSEL R24, R24, -INF , P3 ;  /* 0xff80000018187808 */ /* 0x000fe20001800000 */
[----:B------:R1:W-:Y:S01]  /*1330*/  SYNCS.ARRIVE.TRANS64.A1T0 RZ, [R17+UR21], RZ ;  /* 0x000000ff11ff79a7 */ /* 0x0003e20008100015 */
[----:B------:R-:W-:Y:S02]  /*1340*/  FSEL R30, R30, -INF , P3 ;  /* 0xff8000001e1e7808 */ /* 0x000fe40001800000 */
[----:B------:R-:W-:Y:S01]  /*1350*/  ISETP.GE.AND P3, PT, R2, R3, PT ;  /* 0x000000030200720c */ /* 0x000fe20003f66270 */
[----:B------:R-:W-:Y:S01]  /*1360*/  VIADD R3, R6, 0x20 ;  /* 0x0000002006037836 */ /* 0x000fe20000000000 */
[----:B------:R-:W-:-:S02]  /*1370*/  FSEL R25, R25, -INF , P2 ;  /* 0xff80000019197808 */ /* 0x000fc40001000000 */
[----:B------:R-:W-:Y:S02]  /*1380*/  FSEL R31, R31, -INF , P2 ;  /* 0xff8000001f1f7808 */ /* 0x000fe40001000000 */
[----:B------:R-:W-:Y:S02]  /*1390*/  ISETP.GE.AND P2, PT, R2, R5, PT ;  /* 0x000000050200720c */ /* 0x000fe40003f46270 */
[----:B------:R-:W-:Y:S02]  /*13a0*/  IADD3 R5, R6, 0x21, RZ ;  /* 0x0000002106057810 */ /* 0x000fe40007ffe0ff */
[----:B------:R-:W-:Y:S02]  /*13b0*/  FSEL R28, R28, -INF , P6 ;  /* 0xff8000001c1c7808 */ /* 0x000fe40003000000 */
[----:B------:R-:W-:Y:S02]  /*13c0*/  FSEL R34, R34, -INF , P6 ;  /* 0xff80000022227808 */ /* 0x000fe40003000000 */
[----:B------:R-:W-:-:S02]  /*13d0*/  FSEL R29, R29, -INF , P5 ;  /* 0xff8000001d1d7808 */ /* 0x000fc40002800000 */
[----:B------:R-:W-:Y:S02]  /*13e0*/  FSEL R35, R35, -INF , P5 ;  /* 0xff80000023237808 */ /* 0x000fe40002800000 */
[----:B------:R-:W-:Y:S01]  /*13f0*/  ISETP.GE.AND P6, PT, R2, R3, PT ;  /* 0x000000030200720c */ /* 0x000fe20003fc6270 */
[----:B------:R-:W-:Y:S01]  /*1400*/  VIADD R3, R6, 0x28 ;  /* 0x0000002806037836 */ /* 0x000fe20000000000 */
[----:B------:R-:W-:Y:S02]  /*1410*/  ISETP.GE.AND P5, PT, R2, R5, PT ;  /* 0x000000050200720c */ /* 0x000fe40003fa6270 */
[----:B------:R-:W-:Y:S02]  /*1420*/  FMNMX R5, R24, R25, !PT ;  /* 0x0000001918057209 */ /* 0x000fe40007800000 */
[----:B------:R-:W-:Y:S02]  /*1430*/  FSEL R32, R32, -INF , P1 ;  /* 0xff80000020207808 */ /* 0x000fe40000800000 */
[----:B------:R-:W-:-:S02]  /*1440*/  FSEL R38, R38, -INF , P1 ;  /* 0xff80000026267808 */ /* 0x000fc40000800000 */
[----:B------:R-:W-:Y:S02]  /*1450*/  FMNMX R10, R28, R5, !PT ;  /* 0x000000051c0a7209 */ /* 0x000fe40007800000 */
[----:B------:R-:W-:Y:S01]  /*1460*/  ISETP.GE.AND P1, PT, R2, R3, PT ;  /* 0x000000030200720c */ /* 0x000fe20003f26270 */
[----:B------:R-:W-:Y:S01]  /*1470*/  VIADD R3, R6, 0x29 ;  /* 0x0000002906037836 */ /* 0x000fe20000000000 */
[----:B------:R-:W-:Y:S02]  /*1480*/  FMNMX R5, R29, R10, !PT ;  /* 0x0000000a1d057209 */ /* 0x000fe40007800000 */
[----:B------:R-:W-:Y:S02]  /*1490*/  FSEL R33, R33, -INF , P4 ;  /* 0xff80000021217808 */ /* 0x000fe40002000000 */
[----:B------:R-:W-:Y:S02]  /*14a0*/  FSEL R39, R39, -INF , P4 ;  /* 0xff80000027277808 */ /* 0x000fe40002000000 */
[----:B------:R-:W-:Y:S01]  /*14b0*/  ISETP.GE.AND P4, PT, R2, R3, PT ;  /* 0x000000030200720c */ /* 0x000fe20003f86270 */
[----:B------:R-:W-:Y:S01]  /*14c0*/  VIADD R3, R6, 0x38 ;  /* 0x0000003806037836 */ /* 0x000fe20000000000 */
[----:B------:R-:W-:Y:S01]  /*14d0*/  FMNMX R10, R32, R5, !PT ;  /* 0x00000005200a7209 */ /* 0x000fe20007800000 */
[----:B------:R-:W-:Y:S01]  /*14e0*/  VIADD R5, R6, 0x30 ;  /* 0x0000003006057836 */ /* 0x000fe20000000000 */
[----:B------:R-:W-:-:S02]  /*14f0*/  FSEL R36, R36, -INF , P3 ;  /* 0xff80000024247808 */ /* 0x000fc40001800000 */
[----:B------:R-:W-:Y:S02]  /*1500*/  FSEL R42, R42, -INF , P3 ;  /* 0xff8000002a2a7808 */ /* 0x000fe40001800000 */
[----:B------:R-:W-:Y:S02]  /*1510*/  FMNMX R7, R33, R10, !PT ;  /* 0x0000000a21077209 */ /* 0x000fe40007800000 */
[----:B------:R-:W-:Y:S01]  /*1520*/  ISETP.GE.AND P3, PT, R2, R3, PT ;  /* 0x000000030200720c */ /* 0x000fe20003f66270 */
[----:B------:R-:W-:Y:S01]  /*1530*/  VIADD R3, R6, 0x39 ;  /* 0x0000003906037836 */ /* 0x000fe20000000000 */
[----:B------:R-:W-:Y:S02]  /*1540*/  FSEL R37, R37, -INF , P2 ;  /* 0xff80000025257808 */ /* 0x000fe40001000000 */
[----:B------:R-:W-:Y:S02]  /*1550*/  FMNMX R10, R36, R7, !PT ;  /* 0x00000007240a7209 */ /* 0x000fe40007800000 */
[----:B------:R-:W-:-:S02]  /*1560*/  FSEL R43, R43, -INF , P2 ;  /* 0xff8000002b2b7808 */ /* 0x000fc40001000000 */
[C---:B------:R-:W-:Y:S01]  /*1570*/  ISETP.GE.AND P2, PT, R2.reuse, R3, PT ;  /* 0x000000030200720c */ /* 0x040fe20003f46270 */
[----:B------:R-:W-:Y:S01]  /*1580*/  VIADD R3, R2, 0x8 ;  /* 0x0000000802037836 */ /* 0x000fe20000000000 */
[----:B------:R-:W-:Y:S02]  /*1590*/  FSEL R40, R40, -INF , P6 ;  /* 0xff80000028287808 */ /* 0x000fe40003000000 */
[----:B------:R-:W-:Y:S02]  /*15a0*/  FMNMX R7, R37, R10, !PT ;  /* 0x0000000a25077209 */ /* 0x000fe40007800000 */
[----:B------:R-:W-:Y:S02]  /*15b0*/  FSEL R52, R52, -INF , P3 ;  /* 0xff80000034347808 */ /* 0x000fe40001800000 */
[----:B------:R-:W-:Y:S02]  /*15c0*/  FSEL R41, R41, -INF , P5 ;  /* 0xff80000029297808 */ /* 0x000fe40002800000 */
[----:B------:R-:W-:-:S02]  /*15d0*/  FMNMX R10, R40, R7, !PT ;  /* 0x00000007280a7209 */ /* 0x000fc40007800000 */
[----:B------:R-:W-:Y:S02]  /*15e0*/  ISETP.GE.AND P3, PT, R3, R6, PT ;  /* 0x000000060300720c */ /* 0x000fe40003f66270 */
[----:B------:R-:W-:Y:S02]  /*15f0*/  FSEL R53, R53, -INF , P2 ;  /* 0xff80000035357808 */ /* 0x000fe40001000000 */
[----:B------:R-:W-:Y:S02]  /*1600*/  FSEL R44, R44, -INF , P1 ;  /* 0xff8000002c2c7808 */ /* 0x000fe40000800000 */
[----:B------:R-:W-:Y:S02]  /*1610*/  FMNMX R7, R41, R10, !PT ;  /* 0x0000000a29077209 */ /* 0x000fe40007800000 */
[----:B------:R-:W-:Y:S01]  /*1620*/  ISETP.GE.AND P2, PT, R2, R5, PT ;  /* 0x000000050200720c */ /* 0x000fe20003f46270 */
[----:B------:R-:W-:Y:S01]  /*1630*/  VIADD R5, R6, 0x31 ;  /* 0x0000003106057836 */ /* 0x000fe20000000000 */
[----:B------:R-:W-:-:S02]  /*1640*/  FSEL R26, R26, -INF , P3 ;  /* 0xff8000001a1a7808 */ /* 0x000fc40001800000 */
[----:B------:R-:W-:Y:S02]  /*1650*/  ISETP.GT.AND P3, PT, R3, R6, PT ;  /* 0x000000060300720c */ /* 0x000fe40003f64270 */
[----:B------:R-:W-:Y:S02]  /*1660*/  FSEL R45, R45, -INF , P4 ;  /* 0xff8000002d2d7808 */ /* 0x000fe40002000000 */
[----:B------:R-:W-:Y:S02]  /*1670*/  FMNMX R10, R44, R7, !PT ;  /* 0x000000072c0a7209 */ /* 0x000fe40007800000 */
[----:B------:R-:W-:Y:S02]  /*1680*/  FSEL R27, R27, -INF , P3 ;  /* 0xff8000001b1b7808 */ /* 0x000fe40001800000 */
[----:B------:R-:W-:Y:S02]  /*1690*/  ISETP.GE.AND P3, PT, R2, R5, PT ;  /* 0x000000050200720c */ /* 0x000fe40003f66270 */
[----:B------:R-:W-:-:S02]  /*16a0*/  FSEL R48, R48, -INF , P2 ;  /* 0xff80000030307808 */ /* 0x000fc40001000000 */
[----:B------:R-:W-:Y:S02]  /*16b0*/  FMNMX R5, R45, R10, !PT ;  /* 0x0000000a2d057209 */ /* 0x000fe40007800000 */
[----:B------:R-:W-:Y:S02]  /*16c0*/  FSEL R49, R49, -INF , P3 ;  /* 0xff80000031317808 */ /* 0x000fe40001800000 */
[----:B------:R-:W-:Y:S02]  /*16d0*/  FMNMX R10, R48, R5, !PT ;  /* 0x00000005300a7209 */ /* 0x000fe40007800000 */
[----:B------:R-:W-:Y:S02]  /*16e0*/  FMNMX R7, R26, R27, !PT ;  /* 0x0000001b1a077209 */ /* 0x000fe40007800000 */
[----:B------:R-:W-:Y:S02]  /*16f0*/  FMNMX R5, R49, R10, !PT ;  /* 0x0000000a31057209 */ /* 0x000fe40007800000 */
[----:B------:R-:W-:-:S02]  /*1700*/  FSEL R46, R46, -INF , P6 ;  /* 0xff8000002e2e7808 */ /* 0x000fc40003000000 */
[----:B------:R-:W-:Y:S02]  /*1710*/  FMNMX R10, R52, R5, !PT ;  /* 0x00000005340a7209 */ /* 0x000fe40007800000 */
[----:B------:R-:W-:Y:S02]  /*1720*/  FSEL R47, R47, -INF , P5 ;  /* 0xff8000002f2f7808 */ /* 0x000fe40002800000 */
[----:B------:R-:W-:Y:S02]  /*1730*/  FMNMX R9, R53, R10, !PT ;  /* 0x0000000a35097209 */ /* 0x000fe40007800000 */
[----:B------:R-:W-:Y:S02]  /*1740*/  FSEL R50, R50, -INF , P1 ;  /* 0xff80000032327808 */ /* 0x000fe40000800000 */
[----:B------:R-:W-:Y:S01]  /*1750*/  FSEL R51, R51, -INF , P4 ;  /* 0xff80000033337808 */ /* 0x000fe20002000000 */
[----:B------:R-:W2:Y:S01]  /*1760*/  SHFL.BFLY PT, R10, R9, 0x1, 0x1f ;  /* 0x0c201f00090a7f89 */ /* 0x000ea200000e0000 */
[----:B------:R-:W-:-:S02]  /*1770*/  FSEL R54, R54, -INF , P2 ;  /* 0xff80000036367808 */ /* 0x000fc40001000000 */
[----:B------:R-:W-:Y:S02]  /*1780*/  FSEL R55, R55, -INF , P3 ;  /* 0xff80000037377808 */ /* 0x000fe40001800000 */
[----:B--2---:R-:W-:-:S05]  /*1790*/  FMNMX R11, R9, R10, !PT ;  /* 0x0000000a090b7209 */ /* 0x004fca0007800000 */
[----:B------:R-:W2:Y:S02]  /*17a0*/  SHFL.BFLY PT, R10, R11, 0x2, 0x1f ;  /* 0x0c401f000b0a7f89 */ /* 0x000ea400000e0000 */
[----:B--2---:R-:W-:Y:S02]  /*17b0*/  FMNMX R5, R11, R10, !PT ;  /* 0x0000000a0b057209 */ /* 0x004fe40007800000 */
[----:B------:R-:W-:Y:S02]  /*17c0*/  FMNMX R10, R30, R7, !PT ;  /* 0x000000071e0a7209 */ /* 0x000fe40007800000 */
[----:B------:R-:W-:Y:S02]  /*17d0*/  FSETP.NEU.AND P0, PT, R5, -INF , PT ;  /* 0xff8000000500780b */ /* 0x000fe40003f0d000 */
[----:B------:R-:W-:Y:S02]  /*17e0*/  FMNMX R7, R31, R10, !PT ;  /* 0x0000000a1f077209 */ /* 0x000fe40007800000 */
[----:B------:R-:W-:-:S02]  /*17f0*/  FSEL R12, R5, RZ, P0 ;  /* 0x000000ff050c7208 */ /* 0x000fc40000000000 */
[----:B------:R-:W-:Y:S02]  /*1800*/  FMNMX R10, R34, R7, !PT ;  /* 0x00000007220a7209 */ /* 0x000fe40007800000 */
[----:B------:R-:W-:Y:S01]  /*1810*/  ISETP.NE.AND P0, PT, R13, RZ, PT ;  /* 0x000000ff0d00720c */ /* 0x000fe20003f05270 */
[----:B------:R-:W-:Y:S01]  /*1820*/  FMUL R12, R12, UR10 ;  /* 0x0000000a0c0c7c20 */ /* 0x000fe20008400000 */
[----:B------:R-:W-:-:S03]  /*1830*/  FMNMX R7, R35, R10, !PT ;  /* 0x0000000a23077209 */ /* 0x000fc60007800000 */
[--C-:B------:R-:W-:Y:S01]  /*1840*/  FFMA R24, R24, UR10, -R12.reuse ;  /* 0x0000000a18187c23 */ /* 0x100fe2000800080c */
[----:B------:R-:W-:Y:S01]  /*1850*/  FMNMX R10, R38, R7, !PT ;  /* 0x00000007260a7209 */ /* 0x000fe20007800000 */
[--C-:B------:R-:W-:Y:S01]  /*1860*/  FFMA R25, R25, UR10, -R12.reuse ;  /* 0x0000000a19197c23 */ /* 0x100fe2000800080c */
[--C-:B------:R-:W-:Y:S01]  /*1870*/  FFMA R28, R28, UR10, -R12.reuse ;  /* 0x0000000a1c1c7c23 */ /* 0x100fe2000800080c */
[--C-:B------:R-:W-:Y:S01]  /*1880*/  FFMA R36, R36, UR10, -R12.reuse ;  /* 0x0000000a24247c23 */ /* 0x100fe2000800080c */
[----:B------:R-:W-:Y:S01]  /*1890*/  FMNMX R7, R39, R10, !PT ;  /* 0x0000000a27077209 */ /* 0x000fe20007800000 */
[--C-:B------:R-:W-:Y:S01]  /*18a0*/  FFMA R37, R37, UR10, -R12.reuse ;  /* 0x0000000a25257c23 */ /* 0x100fe2000800080c */
[----:B------:R-:W-:Y:S01]  /*18b0*/  FSETP.GEU.AND P5, PT, R24, -126, PT ;  /* 0xc2fc00001800780b */ /* 0x000fe20003fae000 */
        /* <DEDUP_REMOVED lines=12> */
[----:B------:R-:W-:Y:S01]  /*1980*/  @!P5 FMUL R24, R24, 0.5 ;  /* 0x3f0000001818d820 */ /* 0x000fe20000400000 */
[----:B------:R-:W-:Y:S01]  /*1990*/  FMNMX R7, R47, R10, !PT ;  /* 0x0000000a2f077209 */ /* 0x000fe20007800000 */
[--C-:B------:R-:W-:Y:S01]  /*19a0*/  FFMA R41, R41, UR10, -R12.reuse ;  /* 0x0000000a29297c23 */ /* 0x100fe2000800080c */
[----:B------:R-:W-:Y:S01]  /*19b0*/  FSETP.GEU.AND P6, PT, R29, -126, PT ;  /* 0xc2fc00001d00780b */ /* 0x000fe20003fce000 */
[----:B------:R-:W-:Y:S01]  /*19c0*/  @!P1 FMUL R25, R25, 0.5 ;  /* 0x3f00000019199820 */ /* 0x000fe20000400000 */
[----:B------:R-:W-:Y:S01]  /*19d0*/  FMNMX R10, R50, R7, !PT ;  /* 0x00000007320a7209 */ /* 0x000fe20007800000 */
[----:B------:R-:W2:Y:S01]  /*19e0*/  MUFU.EX2 R24, R24 ;  /* 0x0000001800187308 */ /* 0x000ea20000000800 */
[----:B------:R-:W-:Y:S01]  /*19f0*/  FSETP.GEU.AND P3, PT, R33, -126, PT ;  /* 0xc2fc00002100780b */ /* 0x000fe20003f6e000 */
[----:B------:R-:W-:Y:S01]  /*1a00*/  @!P2 FMUL R28, R28, 0.5 ;  /* 0x3f0000001c1ca820 */ /* 0x000fe20000400000 */
[----:B------:R-:W-:Y:S01]  /*1a10*/  FMNMX R7, R51, R10, !PT ;  /* 0x0000000a33077209 */ /* 0x000fe20007800000 */
[--C-:B------:R-:W-:Y:S01]  /*1a20*/  FFMA R44, R44, UR10, -R12.reuse ;  /* 0x0000000a2c2c7c23 */ /* 0x100fe2000800080c */
[--C-:B------:R-:W-:Y:S01]  /*1a30*/  FFMA R45, R45, UR10, -R12.reuse ;  /* 0x0000000a2d2d7c23 */ /* 0x100fe2000800080c */
[----:B------:R-:W-:Y:S01]  /*1a40*/  @!P4 FMUL R32, R32, 0.5 ;  /* 0x3f0000002020c820 */ /* 0x000fe20000400000 */
[----:B------:R-:W-:Y:S01]  /*1a50*/  FMNMX R10, R54, R7, !PT ;  /* 0x00000007360a7209 */ /* 0x000fe20007800000 */
[----:B------:R-:W3:Y:S01]  /*1a60*/  MUFU.EX2 R14, R25 ;  /* 0x00000019000e7308 */ /* 0x000ee20000000800 */
[--C-:B------:R-:W-:Y:S01]  /*1a70*/  FFMA R52, R52, UR10, -R12.reuse ;  /* 0x0000000a34347c23 */ /* 0x100fe2000800080c */
[----:B------:R-:W-:Y:S01]  /*1a80*/  @!P6 FMUL R29, R29, 0.5 ;  /* 0x3f0000001d1de820 */ /* 0x000fe20000400000 */
[----:B------:R-:W-:Y:S01]  /*1a90*/  FMNMX R10, R55, R10, !PT ;  /* 0x0000000a370a7209 */ /* 0x000fe20007800000 */
[----:B------:R-:W-:-:S02]  /*1aa0*/  FFMA R12, R53, UR10, -R12 ;  /* 0x0000000a350c7c23 */ /* 0x000fc4000800080c */
[----:B------:R-:W-:Y:S02]  /*1ab0*/  @!P3 FMUL R33, R33, 0.5 ;  /* 0x3f0000002121b820 */ /* 0x000fe40000400000 */
[----:B------:R-:W4:Y:S01]  /*1ac0*/  SHFL.BFLY PT, R7, R10, 0x1, 0x1f ;  /* 0x0c201f000a077f89 */ /* 0x000f2200000e0000 */
[----:B--2---:R-:W-:Y:S01]  /*1ad0*/  @!P5 FMUL R24, R24, R24 ;  /* 0x000000181818d220 */ /* 0x004fe20000400000 */
[----:B------:R-:W-:Y:S01]  /*1ae0*/  FSETP.GEU.AND P5, PT, R36, -126, PT ;  /* 0xc2fc00002400780b */ /* 0x000fe20003fae000 */
[----:B------:R-:W2:Y:S01]  /*1af0*/  MUFU.EX2 R28, R28 ;  /* 0x0000001c001c7308 */ /* 0x000ea20000000800 */
[----:B---3--:R-:W-:Y:S01]  /*1b00*/  @!P1 FMUL R14, R14, R14 ;  /* 0x0000000e0e0e9220 */ /* 0x008fe20000400000 */
[----:B------:R-:W-:-:S06]  /*1b10*/  FSETP.GEU.AND P1, PT, R37, -126, PT ;  /* 0xc2fc00002500780b */ /* 0x000fcc0003f2e000 */
[----:B------:R-:W3:Y:S04]  /*1b20*/  MUFU.EX2 R16, R29 ;  /* 0x0000001d00107308 */ /* 0x000ee80000000800 */
[----:B------:R-:W-:-:S04]  /*1b30*/  @!P5 FMUL R36, R36, 0.5 ;  /* 0x3f0000002424d820 */ /* 0x000fc80000400000 */
[----:B------:R-:W5:Y:S01]  /*1b40*/  MUFU.EX2 R32, R32 ;  /* 0x0000002000207308 */ /* 0x000f620000000800 */
[----:B--2---:R-:W-:Y:S01]  /*1b50*/  @!P2 FMUL R28, R28, R28 ;  /* 0x0000001c1c1ca220 */ /* 0x004fe20000400000 */
[----:B------:R-:W-:Y:S01]  /*1b60*/  FSETP.GEU.AND P2, PT, R40, -126, PT ;  /* 0xc2fc00002800780b */ /* 0x000fe20003f4e000 */
[----:B------:R-:W-:Y:S01]  /*1b70*/  @!P1 FMUL R37, R37, 0.5 ;  /* 0x3f00000025259820 */ /* 0x000fe20000400000 */
[----:B----4-:R-:W-:-:S04]  /*1b80*/  FMNMX R7, R10, R7, !PT ;  /* 0x000000070a077209 */ /* 0x010fc80007800000 */
[----:B------:R-:W2:Y:S01]  /*1b90*/  MUFU.EX2 R36, R36 ;  /* 0x0000002400247308 */ /* 0x000ea20000000800 */
[----:B---3--:R-:W-:Y:S01]  /*1ba0*/  @!P6 FMUL R16, R16, R16 ;  /* 0x000000101010e220 */ /* 0x008fe20000400000 */
[----:B------:R-:W3:Y:S01]  /*1bb0*/  SHFL.BFLY PT, R10, R7, 0x2, 0x1f ;  /* 0x0c401f00070a7f89 */ /* 0x000ee200000e0000 */
[----:B------:R-:W-:-:S04]  /*1bc0*/  FSETP.GEU.AND P6, PT, R41, -126, PT ;  /* 0xc2fc00002900780b */ /* 0x000fc80003fce000 */
[----:B------:R-:W-:Y:S01]  /*1bd0*/  @!P2 FMUL R40, R40, 0.5 ;  /* 0x3f0000002828a820 */ /* 0x000fe20000400000 */
[----:B------:R4:W1:Y:S01]  /*1be0*/  MUFU.EX2 R20, R37 ;  /* 0x0000002500147308 */ /* 0x0008620000000800 */
[----:B-----5:R-:W-:Y:S01]  /*1bf0*/  @!P4 FMUL R32, R32, R32 ;  /* 0x000000202020c220 */ /* 0x020fe20000400000 */
[----:B------:R-:W-:-:S06]  /*1c00*/  FSETP.GEU.AND P4, PT, R44, -126, PT ;  /* 0xc2fc00002c00780b */ /* 0x000fcc0003f8e000 */
[----:B------:R-:W5:Y:S01]  /*1c10*/  MUFU.EX2 R18, R33 ;  /* 0x0000002100127308 */ /* 0x000f620000000800 */
[----:B--2---:R-:W-:Y:S01]  /*1c20*/  @!P5 FMUL R36, R36, R36 ;  /* 0x000000242424d220 */ /* 0x004fe20000400000 */
[----:B------:R-:W-:Y:S01]  /*1c30*/  @!P6 FMUL R41, R41, 0.5 ;  /* 0x3f0000002929e820 */ /* 0x000fe20000400000 */
[----:B----4-:R-:W-:-:S04]  /*1c40*/  F2FP.SATFINITE.E4M3.F32.PACK_AB_MERGE_C R37, R87, R16, RZ ;  /* 0x000000105725723e */ /* 0x010fc800048070ff */
[----:B------:R-:W-:Y:S01]  /*1c50*/  @!P4 FMUL R44, R44, 0.5 ;  /* 0x3f0000002c2cc820 */ /* 0x000fe20000400000 */
[----:B------:R-:W2:Y:S01]  /*1c60*/  MUFU.EX2 R40, R40 ;  /* 0x0000002800287308 */ /* 0x000ea20000000800 */
[----:B-1----:R-:W-:Y:S01]  /*1c70*/  @!P1 FMUL R20, R20, R20 ;  /* 0x0000001414149220 */ /* 0x002fe20000400000 */
[----:B---3--:R-:W-:Y:S02]  /*1c80*/  FMNMX R7, R7, R10, !PT ;  /* 0x0000000a07077209 */ /* 0x008fe40007800000 */
[----:B------:R-:W-:Y:S02]  /*1c90*/  FSETP.GEU.AND P1, PT, R48, -126, PT ;  /* 0xc2fc00003000780b */ /* 0x000fe40003f2e000 */
[C---:B------:R-:W-:Y:S02]  /*1ca0*/  FSETP.NEU.AND P5, PT, R7.reuse, -INF , PT ;  /* 0xff8000000700780b */ /* 0x040fe40003fad000 */
[----:B------:R-:W1:Y:S01]  /*1cb0*/  MUFU.EX2 R41, R41 ;  /* 0x0000002900297308 */ /* 0x000e620000000800 */
[----:B-----5:R-:W-:Y:S01]  /*1cc0*/  @!P3 FMUL R18, R18, R18 ;  /* 0x000000121212b220 */ /* 0x020fe20000400000 */
[----:B------:R-:W-:-:S02]  /*1cd0*/  FSEL R9, R7, RZ, P5 ;  /* 0x000000ff07097208 */ /* 0x000fc40002800000 */
[----:B------:R-:W-:Y:S02]  /*1ce0*/  FSETP.GEU.AND P5, PT, R49, -126, PT ;  /* 0xc2fc00003100780b */ /* 0x000fe40003fae000 */
[----:B------:R-:W-:Y:S01]  /*1cf0*/  FSETP.GEU.AND P3, PT, R45, -126, PT ;  /* 0xc2fc00002d00780b */ /* 0x000fe20003f6e000 */
[----:B------:R-:W-:Y:S01]  /*1d00*/  FMUL R9, R9, UR10 ;  /* 0x0000000a09097c20 */ /* 0x000fe20008400000 */
[----:B------:R-:W3:Y:S01]  /*1d10*/  MUFU.EX2 R44, R44 ;  /* 0x0000002c002c7308 */ /* 0x000ee20000000800 */
[----:B------:R-:W-:Y:S01]  /*1d20*/  @!P1 FMUL R48, R48, 0.5 ;  /* 0x3f00000030309820 */ /* 0x000fe20000400000 */
[----:B--2---:R-:W-:Y:S01]  /*1d30*/  @!P2 FMUL R40, R40, R40 ;  /* 0x000000282828a220 */ /* 0x004fe20000400000 */
[--C-:B------:R-:W-:Y:S01]  /*1d40*/  FFMA R30, R30, UR10, -R9.reuse ;  /* 0x0000000a1e1e7c23 */ /* 0x100fe20008000809 */
[----:B------:R-:W-:Y:S01]  /*1d50*/  FSETP.GEU.AND P2, PT, R52, -126, PT ;  /* 0xc2fc00003400780b */ /* 0x000fe20003f4e000 */
[--C-:B------:R-:W-:Y:S01]  /*1d60*/  FFMA R31, R31, UR10, -R9.reuse ;  /* 0x0000000a1f1f7c23 */ /* 0x100fe20008000809 */
[--C-:B------:R-:W-:Y:S01]  /*1d70*/  FFMA R26, R26, UR10, -R9.reuse ;  /* 0x0000000a1a1a7c23 */ /* 0x100fe20008000809 */
[--C-:B------:R-:W-:Y:S01]  /*1d80*/  FFMA R27, R27, UR10, -R9.reuse ;  /* 0x0000000a1b1b7c23 */ /* 0x100fe20008000809 */
[----:B------:R-:W2:Y:S01]  /*1d90*/  MUFU.EX2 R48, R48 ;  /* 0x0000003000307308 */ /* 0x000ea20000000800 */
[----:B------:R-:W-:Y:S01]  /*1da0*/  @!P5 FMUL R49, R49, 0.5 ;  /* 0x3f0000003131d820 */ /* 0x000fe20000400000 */
[----:B-1----:R-:W-:Y:S01]  /*1db0*/  @!P6 FMUL R41, R41, R41 ;  /* 0x000000292929e220 */ /* 0x002fe20000400000 */
[----:B------:R-:W-:Y:S01]  /*1dc0*/  @!P3 FMUL R45, R45, 0.5 ;  /* 0x3f0000002d2db820 */ /* 0x000fe20000400000 */
[----:B------:R-:W-:Y:S01]  /*1dd0*/  FSETP.GEU.AND P6, PT, R12, -126, PT ;  /* 0xc2fc00000c00780b */ /* 0x000fe20003fce000 */
[--C-:B------:R-:W-:Y:S01]  /*1de0*/  FFMA R34, R34, UR10, -R9.reuse ;  /* 0x0000000a22227c23 */ /* 0x100fe20008000809 */
[--C-:B------:R-:W-:Y:S01]  /*1df0*/  FFMA R13, R42, UR10, -R9.reuse ;  /* 0x0000000a2a0d7c23 */ /* 0x100fe20008000809 */
[--C-:B------:R-:W-:Y:S01]  /*1e00*/  FFMA R43, R43, UR10, -R9.reuse ;  /* 0x0000000a2b2b7c23 */ /* 0x100fe20008000809 */
[----:B------:R-:W1:Y:S01]  /*1e10*/  MUFU.EX2 R49, R49 ;  /* 0x0000003100317308 */ /* 0x000e620000000800 */
[----:B---3--:R-:W-:Y:S01]  /*1e20*/  @!P4 FMUL R44, R44, R44 ;  /* 0x0000002c2c2cc220 */ /* 0x008fe20000400000 */
[----:B------:R-:W-:Y:S01]  /*1e30*/  FSETP.GEU.AND P4, PT, R26, -126, PT ;  /* 0xc2fc00001a00780b */ /* 0x000fe20003f8e000 */
[----:B------:R-:W-:Y:S01]  /*1e40*/  @!P2 FMUL R52, R52, 0.5 ;  /* 0x3f0000003434a820 */ /* 0x000fe20000400000 */
[--C-:B------:R-:W-:Y:S01]  /*1e50*/  FFMA R35, R35, UR10, -R9.reuse ;  /* 0x0000000a23237c23 */ /* 0x100fe20008000809 */
[--C-:B------:R-:W-:Y:S01]  /*1e60*/  FFMA R11, R38, UR10, -R9.reuse ;  /* 0x0000000a260b7c23 */ /* 0x100fe20008000809 */
[--C-:B------:R-:W-:Y:S01]  /*1e70*/  FFMA R39, R39, UR10, -R9.reuse ;  /* 0x0000000a27277c23 */ /* 0x100fe20008000809 */
[--C-:B------:R-:W-:Y:S01]  /*1e80*/  FFMA R15, R46, UR10, -R9.reuse ;  /* 0x0000000a2e0f7c23 */ /* 0x100fe20008000809 */
[----:B------:R-:W3:Y:S01]  /*1e90*/  MUFU.EX2 R45, R45 ;  /* 0x0000002d002d7308 */ /* 0x000ee20000000800 */
[----:B--2---:R-:W-:Y:S01]  /*1ea0*/  @!P1 FMUL R48, R48, R48 ;  /* 0x0000003030309220 */ /* 0x004fe20000400000 */
[----:B------:R-:W-:Y:S01]  /*1eb0*/  FSETP.GEU.AND P1, PT, R30, -126, PT ;  /* 0xc2fc00001e00780b */ /* 0x000fe20003f2e000 */
[----:B------:R-:W-:Y:S01]  /*1ec0*/  @!P6 FMUL R12, R12, 0.5 ;  /* 0x3f0000000c0ce820 */ /* 0x000fe20000400000 */
[--C-:B------:R-:W-:Y:S01]  /*1ed0*/  FFMA R47, R47, UR10, -R9.reuse ;  /* 0x0000000a2f2f7c23 */ /* 0x100fe20008000809 */
[--C-:B------:R-:W-:Y:S01]  /*1ee0*/  FFMA R50, R50, UR10, -R9.reuse ;  /* 0x0000000a32327c23 */ /* 0x100fe20008000809 */
[--C-:B------:R-:W-:Y:S01]  /*1ef0*/  FFMA R51, R51, UR10, -R9.reuse ;  /* 0x0000000a33337c23 */ /* 0x100fe20008000809 */
[----:B------:R-:W-:Y:S01]  /*1f00*/  @!P4 FMUL R26, R26, 0.5 ;  /* 0x3f0000001a1ac820 */ /* 0x000fe20000400000 */
[----:B------:R-:W2:Y:S01]  /*1f10*/  MUFU.EX2 R52, R52 ;  /* 0x0000003400347308 */ /* 0x000ea20000000800 */
[----:B-1----:R-:W-:Y:S01]  /*1f20*/  @!P5 FMUL R49, R49, R49 ;  /* 0x000000313131d220 */ /* 0x002fe20000400000 */
[----:B------:R-:W-:Y:S01]  /*1f30*/  FSETP.GEU.AND P5, PT, R31, -126, PT ;  /* 0xc2fc00001f00780b */ /* 0x000fe20003fae000 */
[--C-:B------:R-:W-:Y:S01]  /*1f40*/  FFMA R54, R54, UR10, -R9.reuse ;  /* 0x0000000a36367c23 */ /* 0x100fe20008000809 */
[----:B------:R-:W-:Y:S01]  /*1f50*/  FFMA R9, R55, UR10, -R9 ;  /* 0x0000000a37097c23 */ /* 0x000fe20008000809 */
[----:B------:R-:W-:Y:S01]  /*1f60*/  F2FP.SATFINITE.E4M3.F32.PACK_AB_MERGE_C R33, R87, R14, RZ ;  /* 0x0000000e5721723e */ /* 0x000fe200048070ff */
[----:B------:R-:W-:Y:S01]  /*1f70*/  FADD R17, R14, R41 ;  /* 0x000000290e117221 */ /* 0x000fe20000000000 */
[----:B------:R-:W-:Y:S01]  /*1f80*/  @!P1 FMUL R30, R30, 0.5 ;  /* 0x3f0000001e1e9820 */ /* 0x000fe20000400000 */
[----:B------:R-:W1:Y:S01]  /*1f90*/  MUFU.EX2 R12, R12 ;  /* 0x0000000c000c7308 */ /* 0x000e620000000800 */
[----:B---3--:R-:W-:Y:S01]  /*1fa0*/  @!P3 FMUL R45, R45, R45 ;  /* 0x0000002d2d2db220 */ /* 0x008fe20000400000 */
[----:B------:R-:W-:Y:S01]  /*1fb0*/  FSETP.GEU.AND P3, PT, R27, -126, PT ;  /* 0xc2fc00001b00780b */ /* 0x000fe20003f6e000 */
[----:B------:R-:W-:Y:S01]  /*1fc0*/  FADD R19, R28, R44 ;  /* 0x0000002c1c137221 */ /* 0x000fe20000000000 */
[----:B------:R-:W-:Y:S01]  /*1fd0*/  F2FP.SATFINITE.E4M3.F32.PACK_AB_MERGE_C R53, R87, R18, RZ ;  /* 0x000000125735723e */ /* 0x000fe200048070ff */
[----:B------:R-:W-:Y:S01]  /*1fe0*/  FADD R21, R16, R45 ;  /* 0x0000002d10157221 */ /* 0x000fe20000000000 */
[----:B------:R-:W-:Y:S01]  /*1ff0*/  FADD R16, R18, R49 ;  /* 0x0000003112107221 */ /* 0x000fe20000000000 */
[----:B------:R-:W-:Y:S01]  /*2000*/  @!P5 FMUL R31, R31, 0.5 ;  /* 0x3f0000001f1fd820 */ /* 0x000fe20000400000 */
[----:B------:R-:W3:Y:S01]  /*2010*/  MUFU.EX2 R30, R30 ;  /* 0x0000001e001e7308 */ /* 0x000ee20000000800 */
[----:B--2---:R-:W-:Y:S01]  /*2020*/  @!P2 FMUL R52, R52, R52 ;  /* 0x000000343434a220 */ /* 0x004fe20000400000 */
[----:B------:R-:W-:Y:S01]  /*2030*/  FSETP.GEU.AND P2, PT, R34, -126, PT ;  /* 0xc2fc00002200780b */ /* 0x000fe20003f4e000 */
[----:B------:R-:W-:Y:S01]  /*2040*/  FADD R14, R32, R48 ;  /* 0x00000030200e7221 */ /* 0x000fe20000000000 */
[C---:B------:R-:W-:Y:S01]  /*2050*/  F2FP.SATFINITE.E4M3.F32.PACK_AB_MERGE_C R56, R87.reuse, R20, RZ ;  /* 0x000000145738723e */ /* 0x040fe200048070ff */
[----:B------:R-:W-:Y:S01]  /*2060*/  FADD R18, R36, R52 ;  /* 0x0000003424127221 */ /* 0x000fe20000000000 */
[----:B------:R-:W-:Y:S01]  /*2070*/  F2FP.SATFINITE.E4M3.F32.PACK_AB_MERGE_C R59, R87, R45, RZ ;  /* 0x0000002d573b723e */ /* 0x000fe200048070ff */
[----:B------:R-:W-:Y:S01]  /*2080*/  @!P3 FMUL R27, R27, 0.5 ;  /* 0x3f0000001b1bb820 */ /* 0x000fe20000400000 */
[----:B------:R2:W4:Y:S01]  /*2090*/  MUFU.EX2 R22, R31 ;  /* 0x0000001f00167308 */ /* 0x0005220000000800 */
[----:B-1----:R-:W-:Y:S01]  /*20a0*/  @!P6 FMUL R12, R12, R12 ;  /* 0x0000000c0c0ce220 */ /* 0x002fe20000400000 */
[----:B------:R-:W-:Y:S01]  /*20b0*/  FSETP.GEU.AND P6, PT, R35, -126, PT ;  /* 0xc2fc00002300780b */ /* 0x000fe20003fce000 */
[----:B------:R-:W-:Y:S01]  /*20c0*/  FADD R18, R19, R18 ;  /* 0x0000001213127221 */ /* 0x000fe20000000000 */
[----:B------:R-:W-:Y:S01]  /*20d0*/  F2FP.SATFINITE.E4M3.F32.PACK_AB_MERGE_C R58, R87, R44, RZ ;  /* 0x0000002c573a723e */ /* 0x000fe200048070ff */
[----:B------:R-:W-:Y:S01]  /*20e0*/  FADD R16, R17, R16 ;  /* 0x0000001011107221 */ /* 0x000fe20000000000 */
[----:B------:R-:W-:Y:S01]  /*20f0*/  F2FP.SATFINITE.E4M3.F32.PACK_AB_MERGE_C R52, R87, R52, RZ ;  /* 0x000000345734723e */ /* 0x000fe200048070ff */
[----:B------:R-:W-:Y:S01]  /*2100*/  @!P2 FMUL R34, R34, 0.5 ;  /* 0x3f0000002222a820 */ /* 0x000fe20000400000 */
[----:B------:R-:W1:Y:S01]  /*2110*/  MUFU.EX2 R26, R26 ;  /* 0x0000001a001a7308 */ /* 0x000e620000000800 */
[----:B---3--:R-:W-:Y:S01]  /*2120*/  @!P1 FMUL R30, R30, R30 ;  /* 0x0000001e1e1e9220 */ /* 0x008fe20000400000 */
[----:B------:R-:W-:-:S02]  /*2130*/  FSETP.GEU.AND P1, PT, R13, -126, PT ;  /* 0xc2fc00000d00780b */ /* 0x000fc40003f2e000 */
[C---:B--2---:R-:W-:Y:S02]  /*2140*/  F2FP.SATFINITE.E4M3.F32.PACK_AB_MERGE_C R31, R87.reuse, R24, RZ ;  /* 0x00000018571f723e */ /* 0x044fe400048070ff */
[----:B------:R-:W-:Y:S01]  /*2150*/  F2FP.SATFINITE.E4M3.F32.PACK_AB_MERGE_C R60, R87, R48, RZ ;  /* 0x00000030573c723e */ /* 0x000fe200048070ff */
[----:B------:R-:W-:Y:S01]  /*2160*/  @!P6 FMUL R35, R35, 0.5 ;  /* 0x3f0000002323e820 */ /* 0x000fe20000400000 */
[----:B------:R-:W2:Y:S01]  /*2170*/  MUFU.EX2 R10, R27 ;  /* 0x0000001b000a7308 */ /* 0x000ea20000000800 */
[----:B----4-:R-:W-:Y:S01]  /*2180*/  @!P5 FMUL R22, R22, R22 ;  /* 0x000000161616d220 */ /* 0x010fe20000400000 */
[----:B------:R-:W-:Y:S02]  /*2190*/  FSETP.GEU.AND P5, PT, R43, -126, PT ;  /* 0xc2fc00002b00780b */ /* 0x000fe40003fae000 */
[----:B------:R-:W-:Y:S02]  /*21a0*/  F2FP.SATFINITE.E4M3.F32.PACK_AB_MERGE_C R55, R87, R36, RZ ;  /* 0x000000245737723e */ /* 0x000fe400048070ff */
[----:B------:R-:W-:Y:S01]  /*21b0*/  LOP3.LUT R31, R31, 0xff, RZ, 0xc0, !PT ;  /* 0x000000ff1f1f7812 */ /* 0x000fe200078ec0ff */
[----:B------:R-:W-:Y:S01]  /*21c0*/  @!P1 FMUL R13, R13, 0.5 ;  /* 0x3f0000000d0d9820 */ /* 0x000fe20000400000 */
[----:B------:R-:W3:Y:S01]  /*21d0*/  MUFU.EX2 R34, R34 ;  /* 0x0000002200227308 */ /* 0x000ee20000000800 */
[----:B-1----:R-:W-:Y:S01]  /*21e0*/  @!P4 FMUL R26, R26, R26 ;  /* 0x0000001a1a1ac220 */ /* 0x002fe20000400000 */
[----:B------:R-:W-:-:S02]  /*21f0*/  FSETP.GEU.AND P4, PT, R11, -126, PT ;  /* 0xc2fc00000b00780b */ /* 0x000fc40003f8e000 */
[----:B------:R-:W-:Y:S02]  /*2200*/  F2FP.SATFINITE.E4M3.F32.PACK_AB_MERGE_C R36, R87, R22, RZ ;  /* 0x000000165724723e */ /* 0x000fe400048070ff */
[----:B------:R-:W-:Y:S01]  /*2210*/  LOP3.LUT R58, R58, 0xff, RZ, 0xc0, !PT ;  /* 0x000000ff3a3a7812 */ /* 0x000fe200078ec0ff */
[----:B------:R-:W-:Y:S01]  /*2220*/  @!P5 FMUL R43, R43, 0.5 ;  /* 0x3f0000002b2bd820 */ /* 0x000fe20000400000 */
[----:B------:R-:W1:Y:S01]  /*2230*/  MUFU.EX2 R13, R13 ;  /* 0x0000000d000d7308 */ /* 0x000e620000000800 */
[----:B--2---:R-:W-:Y:S01]  /*2240*/  @!P3 FMUL R10, R10, R10 ;  /* 0x0000000a0a0ab220 */ /* 0x004fe20000400000 */
[----:B------:R-:W-:Y:S02]  /*2250*/  FSETP.GEU.AND P3, PT, R39, -126, PT ;  /* 0xc2fc00002700780b */ /* 0x000fe40003f6e000 */
[----:B------:R-:W-:Y:S02]  /*2260*/  LOP3.LUT R59, R59, 0xffff, RZ, 0xc0, !PT ;  /* 0x0000ffff3b3b7812 */ /* 0x000fe400078ec0ff */
[----:B------:R-:W-:Y:S01]  /*2270*/  LOP3.LUT R52, R52, 0xff, RZ, 0xc0, !PT ;  /* 0x000000ff34347812 */ /* 0x000fe200078ec0ff */
[----:B------:R-:W-:Y:S01]  /*2280*/  @!P4 FMUL R11, R11, 0.5 ;  /* 0x3f0000000b0bc820 */ /* 0x000fe20000400000 */
[----:B------:R-:W2:Y:S01]  /*2290*/  MUFU.EX2 R43, R43 ;  /* 0x0000002b002b7308 */ /* 0x000ea20000000800 */
[----:B---3--:R-:W-:Y:S01]  /*22a0*/  @!P2 FMUL R34, R34, R34 ;  /* 0x000000222222a220 */ /* 0x008fe20000400000 */
[----:B------:R-:W-:-:S02]  /*22b0*/  FSETP.GEU.AND P2, PT, R15, -126, PT ;  /* 0xc2fc00000f00780b */ /* 0x000fc40003f4e000 */
[----:B------:R-:W-:Y:S02]  /*22c0*/  LOP3.LUT R55, R55, 0xff, RZ, 0xc0, !PT ;  /* 0x000000ff37377812 */ /* 0x000fe400078ec0ff */
[----:B------:R-:W-:Y:S01]  /*22d0*/  LOP3.LUT R56, R56, 0xffff, RZ, 0xc0, !PT ;  /* 0x0000ffff38387812 */ /* 0x000fe200078ec0ff */
[----:B------:R-:W-:Y:S01]  /*22e0*/  @!P3 FMUL R39, R39, 0.5 ;  /* 0x3f0000002727b820 */ /* 0x000fe20000400000 */
[----:B------:R3:W4:Y:S01]  /*22f0*/  MUFU.EX2 R38, R35 ;  /* 0x0000002300267308 */ /* 0x0007220000000800 */
[----:B-1----:R-:W-:Y:S01]  /*2300*/  @!P1 FMUL R13, R13, R13 ;  /* 0x0000000d0d0d9220 */ /* 0x002fe20000400000 */
[----:B------:R-:W-:Y:S02]  /*2310*/  FSETP.GEU.AND P1, PT, R54, -126, PT ;  /* 0xc2fc00003600780b */ /* 0x000fe40003f2e000 */
[C---:B------:R-:W-:Y:S02]  /*2320*/  F2FP.SATFINITE.E4M3.F32.PACK_AB_MERGE_C R57, R87.reuse, R40, RZ ;  /* 0x000000285739723e */ /* 0x040fe400048070ff */
[----:B------:R-:W-:Y:S01]  /*2330*/  F2FP.SATFINITE.E4M3.F32.PACK_AB_MERGE_C R45, R87, R13, RZ ;  /* 0x0000000d572d723e */ /* 0x000fe200048070ff */
[----:B------:R-:W-:Y:S01]  /*2340*/  @!P2 FMUL R15, R15, 0.5 ;  /* 0x3f0000000f0fa820 */ /* 0x000fe20000400000 */
[----:B------:R1:W5:Y:S01]  /*2350*/  MUFU.EX2 R42, R11 ;  /* 0x0000000b002a7308 */ /* 0x0003620000000800 */
[----:B--2---:R-:W-:Y:S01]  /*2360*/  @!P5 FMUL R43, R43, R43 ;  /* 0x0000002b2b2bd220 */ /* 0x004fe20000400000 */
[----:B------:R-:W-:Y:S01]  /*2370*/  FSETP.GEU.AND P5, PT, R9, -126, PT ;  /* 0xc2fc00000900780b */ /* 0x000fe20003fae000 */
[----:B------:R-:W-:Y:S01]  /*2380*/  IMAD.U32 R45, R45, 0x10000, RZ ;  /* 0x000100002d2d7824 */ /* 0x000fe200078e00ff */
[C---:B---3--:R-:W-:Y:S01]  /*2390*/  F2FP.SATFINITE.E4M3.F32.PACK_AB_MERGE_C R35, R87.reuse, R28, RZ ;  /* 0x0000001c5723723e */ /* 0x048fe200048070ff */
[----:B------:R-:W-:Y:S01]  /*23a0*/  FADD R23, R10, R43 ;  /* 0x0000002b0a177221 */ /* 0x000fe20000000000 */
[----:B------:R-:W-:Y:S01]  /*23b0*/  F2FP.SATFINITE.E4M3.F32.PACK_AB_MERGE_C R28, R87, R26, RZ ;  /* 0x0000001a571c723e */ /* 0x000fe200048070ff */
[----:B------:R-:W-:Y:S01]  /*23c0*/  @!P1 FMUL R54, R54, 0.5 ;  /* 0x3f00000036369820 */ /* 0x000fe20000400000 */
[----:B------:R2:W3:Y:S01]  /*23d0*/  MUFU.EX2 R46, R39 ;  /* 0x00000027002e7308 */ /* 0x0004e20000000800 */
[----:B----4-:R-:W-:Y:S01]  /*23e0*/  @!P6 FMUL R38, R38, R38 ;  /* 0x000000262626e220 */ /* 0x010fe20000400000 */
[----:B------:R-:W-:-:S02]  /*23f0*/  FSETP.GEU.AND P6, PT, R47, -126, PT ;  /* 0xc2fc00002f00780b */ /* 0x000fc40003fce000 */
[----:B-1----:R-:W-:Y:S02]  /*2400*/  LOP3.LUT R11, R0, 0x3, RZ, 0xc0, !PT ;  /* 0x00000003000b7812 */ /* 0x002fe400078ec0ff */
[----:B------:R-:W-:Y:S01]  /*2410*/  LOP3.LUT R35, R35, 0xff, RZ, 0xc0, !PT ;  /* 0x000000ff23237812 */ /* 0x000fe200078ec0ff */
[----:B------:R-:W-:Y:S01]  /*2420*/  @!P5 FMUL R9, R9, 0.5 ;  /* 0x3f0000000909d820 */ /* 0x000fe20000400000 */
[----:B------:R-:W1:Y:S01]  /*2430*/  MUFU.EX2 R15, R15 ;  /* 0x0000000f000f7308 */ /* 0x000e620000000800 */
[----:B-----5:R-:W-:Y:S01]  /*2440*/  @!P4 FMUL R42, R42, R42 ;  /* 0x0000002a2a2ac220 */ /* 0x020fe20000400000 */
[----:B------:R-:W-:Y:S01]  /*2450*/  FSETP.GEU.AND P4, PT, R50, -126, PT ;  /* 0xc2fc00003200780b */ /* 0x000fe20003f8e000 */
[----:B------:R-:W-:Y:S01]  /*2460*/  VIADD R11, R11, 0xffffffff ;  /* 0xffffffff0b0b7836 */ /* 0x000fe20000000000 */
[C---:B--2---:R-:W-:Y:S02]  /*2470*/  F2FP.SATFINITE.E4M3.F32.PACK_AB_MERGE_C R39, R87.reuse, R32, RZ ;  /* 0x000000205727723e */ /* 0x044fe400048070ff */
[----:B------:R-:W-:Y:S01]  /*2480*/  F2FP.SATFINITE.E4M3.F32.PACK_AB_MERGE_C R32, R87, R10, RZ ;  /* 0x0000000a5720723e */ /* 0x000fe200048070ff */
[----:B------:R-:W-:Y:S01]  /*2490*/  @!P6 FMUL R47, R47, 0.5 ;  /* 0x3f0000002f2fe820 */ /* 0x000fe20000400000 */
[----:B------:R-:W2:Y:S01]  /*24a0*/  MUFU.EX2 R54, R54 ;  /* 0x0000003600367308 */ /* 0x000ea20000000800 */
[----:B---3--:R-:W-:Y:S01]  /*24b0*/  @!P3 FMUL R46, R46, R46 ;  /* 0x0000002e2e2eb220 */ /* 0x008fe20000400000 */
[----:B------:R-:W-:-:S02]  /*24c0*/  FSETP.GEU.AND P3, PT, R51, -126, PT ;  /* 0xc2fc00003300780b */ /* 0x000fc40003f6e000 */
[C---:B------:R-:W-:Y:S02]  /*24d0*/  F2FP.SATFINITE.E4M3.F32.PACK_AB_MERGE_C R41, R87.reuse, R41, RZ ;  /* 0x000000295729723e */ /* 0x040fe400048070ff */
[----:B------:R-:W-:Y:S01]  /*24e0*/  F2FP.SATFINITE.E4M3.F32.PACK_AB_MERGE_C R49, R87, R49, RZ ;  /* 0x000000315731723e */ /* 0x000fe200048070ff */
[----:B------:R-:W-:Y:S01]  /*24f0*/  @!P4 FMUL R50, R50, 0.5 ;  /* 0x3f0000003232c820 */ /* 0x000fe20000400000 */
[----:B------:R-:W3:Y:S01]  /*2500*/  MUFU.EX2 R9, R9 ;  /* 0x0000000900097308 */ /* 0x000ee20000000800 */
[----:B-1----:R-:W-:Y:S01]  /*2510*/  @!P2 FMUL R15, R15, R15 ;  /* 0x0000000f0f0fa220 */ /* 0x002fe20000400000 */
[----:B------:R-:W-:Y:S01]  /*2520*/  ISETP.GT.U32.AND P2, PT, R11, 0x1, PT ;  /* 0x000000010b00780c */ /* 0x000fe20003f44070 */
[----:B------:R-:W-:Y:S01]  /*2530*/  FADD R11, R24, R40 ;  /* 0x00000028180b7221 */ /* 0x000fe20000000000 */
[----:B------:R-:W-:Y:S01]  /*2540*/  FADD R24, R20, R12 ;  /* 0x0000000c14187221 */ /* 0x000fe20000000000 */
[----:B------:R-:W-:Y:S01]  /*2550*/  FADD R20, R26, R13 ;  /* 0x0000000d1a147221 */ /* 0x000fe20000000000 */
[----:B------:R-:W-:Y:S01]  /*2560*/  F2FP.SATFINITE.E4M3.F32.PACK_AB_MERGE_C R13, R87, R12, RZ ;  /* 0x0000000c570d723e */ /* 0x000fe200048070ff */
[----:B------:R-:W-:Y:S01]  /*2570*/  @!P3 FMUL R51, R51, 0.5 ;  /* 0x3f0000003333b820 */ /* 0x000fe20000400000 */
[----:B------:R-:W1:Y:S01]  /*2580*/  MUFU.EX2 R47, R47 ;  /* 0x0000002f002f7308 */ /* 0x000e620000000800 */
[----:B--2---:R-:W-:Y:S01]  /*2590*/  @!P1 FMUL R54, R54, R54 ;  /* 0x0000003636369220 */ /* 0x004fe20000400000 */
[----:B------:R-:W-:Y:S01]  /*25a0*/  F2FP.SATFINITE.E4M3.F32.PACK_AB_MERGE_C R48, R87, R15, RZ ;  /* 0x0000000f5730723e */ /* 0x000fe200048070ff */
[----:B------:R-:W-:Y:S01]  /*25b0*/  FADD R10, R30, R15 ;  /* 0x0000000f1e0a7221 */ /* 0x000fe20000000000 */
[----:B------:R-:W-:Y:S01]  /*25c0*/  LOP3.LUT R12, R33, 0xffff, RZ, 0xc0, !PT ;  /* 0x0000ffff210c7812 */ /* 0x000fe200078ec0ff */
[----:B------:R-:W-:Y:S01]  /*25d0*/  FADD R29, R42, R54 ;  /* 0x000000362a1d7221 */ /* 0x000fe20000000000 */
[----:B------:R-:W-:Y:S01]  /*25e0*/  F2FP.SATFINITE.E4M3.F32.PACK_AB_MERGE_C R30, R87, R30, RZ ;  /* 0x0000001e571e723e */ /* 0x000fe200048070ff */
[----:B------:R-:W-:Y:S01]  /*25f0*/  FADD R11, R11, R14 ;  /* 0x0000000e0b0b7221 */ /* 0x000fe20000000000 */
[----:B------:R-:W2:Y:S01]  /*2600*/  MUFU.EX2 R50, R50 ;  /* 0x0000003200327308 */ /* 0x000ea20000000800 */
[----:B---3--:R-:W-:Y:S01]  /*2610*/  @!P5 FMUL R9, R9, R9 ;  /* 0x000000090909d220 */ /* 0x008fe20000400000 */
[----:B------:R-:W-:Y:S01]  /*2620*/  F2FP.SATFINITE.E4M3.F32.PACK_AB_MERGE_C R42, R87, R42, RZ ;  /* 0x0000002a572a723e */ /* 0x000fe200048070ff */
[----:B------:R-:W-:Y:S01]  /*2630*/  FADD R29, R10, R29 ;  /* 0x0000001d0a1d7221 */ /* 0x000fe20000000000 */
[----:B------:R-:W-:Y:S01]  /*2640*/  LOP3.LUT R13, R13, 0xffff, RZ, 0xc0, !PT ;  /* 0x0000ffff0d0d7812 */ /* 0x000fe200078ec0ff */
[----:B------:R-:W-:Y:S01]  /*2650*/  FADD R26, R46, R9 ;  /* 0x000000092e1a7221 */ /* 0x000fe20000000000 */
[----:B------:R-:W-:Y:S01]  /*2660*/  F2FP.SATFINITE.E4M3.F32.PACK_AB_MERGE_C R46, R87, R46, RZ ;  /* 0x0000002e572e723e */ /* 0x000fe200048070ff */
[----:B------:R-:W-:Y:S01]  /*2670*/  IMAD.U32 R42, R42, 0x10000, RZ ;  /* 0x000100002a2a7824 */ /* 0x000fe200078e00ff */
[----:B------:R-:W3:Y:S01]  /*2680*/  MUFU.EX2 R51, R51 ;  /* 0x0000003300337308 */ /* 0x000ee20000000800 */
[----:B-1----:R-:W-:Y:S01]  /*2690*/  @!P6 FMUL R47, R47, R47 ;  /* 0x0000002f2f2fe220 */ /* 0x002fe20000400000 */
[----:B------:R-:W-:Y:S01]  /*26a0*/  PRMT R12, R12, 0x7604, R31 ;  /* 0x000076040c0c7816 */ /* 0x000fe2000000001f */
[----:B------:R-:W-:Y:S01]  /*26b0*/  IMAD.U32 R31, R48, 0x10000, RZ ;  /* 0x00010000301f7824 */ /* 0x000fe200078e00ff */
[----:B------:R-:W-:Y:S01]  /*26c0*/  LOP3.LUT R14, R37, 0xffff, RZ, 0xc0, !PT ;  /* 0x0000ffff250e7812 */ /* 0x000fe200078ec0ff */
[----:B------:R-:W-:Y:S01]  /*26d0*/  FADD R25, R22, R47 ;  /* 0x0000002f16197221 */ /* 0x000fe20000000000 */
[C---:B------:R-:W-:Y:S01]  /*26e0*/  F2FP.SATFINITE.E4M3.F32.PACK_AB_MERGE_C R40, R87.reuse, R34, RZ ;  /* 0x000000225728723e */ /* 0x040fe200048070ff */
[----:B------:R-:W-:Y:S01]  /*26f0*/  IMAD.MOV.U32 R10, RZ, RZ, 0x3276 ;  /* 0x00003276ff0a7424 */ /* 0x000fe200078e00ff */
[C---:B------:R-:W-:Y:S01]  /*2700*/  F2FP.SATFINITE.E4M3.F32.PACK_AB_MERGE_C R43, R87.reuse, R43, RZ ;  /* 0x0000002b572b723e */ /* 0x040fe200048070ff */
[----:B--2---:R-:W-:Y:S01]  /*2710*/  @!P4 FMUL R50, R50, R50 ;  /* 0x000000323232c220 */ /* 0x004fe20000400000 */
[C---:B------:R-:W-:Y:S01]  /*2720*/  F2FP.SATFINITE.E4M3.F32.PACK_AB_MERGE_C R47, R87.reuse, R47, RZ ;  /* 0x0000002f572f723e */ /* 0x040fe200048070ff */
[----:B------:R-:W-:Y:S01]  /*2730*/  IMAD.U32 R15, R40, 0x10000, RZ ;  /* 0x00010000280f7824 */ /* 0x000fe200078e00ff */
[C---:B------:R-:W-:Y:S01]  /*2740*/  F2FP.SATFINITE.E4M3.F32.PACK_AB_MERGE_C R54, R87.reuse, R54, RZ ;  /* 0x000000365736723e */ /* 0x040fe200048070ff */
[----:B------:R-:W-:Y:S01]  /*2750*/  FADD R27, R34, R50 ;  /* 0x00000032221b7221 */ /* 0x000fe20000000000 */
[----:B------:R-:W-:Y:S01]  /*2760*/  F2FP.SATFINITE.E4M3.F32.PACK_AB_MERGE_C R50, R87, R50, RZ ;  /* 0x000000325732723e */ /* 0x000fe200048070ff */
[----:B------:R-:W-:Y:S01]  /*2770*/  FADD R21, R21, R24 ;  /* 0x0000001815157221 */ /* 0x000fe20000000000 */
[----:B------:R-:W-:Y:S01]  /*2780*/  PRMT R58, R59, 0x7604, R58 ;  /* 0x000076043b3a7816 */ /* 0x000fe2000000003a */
[----:B---3--:R-:W-:Y:S01]  /*2790*/  @!P3 FMUL R51, R51, R51 ;  /* 0x000000333333b220 */ /* 0x008fe20000400000 */
[----:B------:R-:W-:Y:S01]  /*27a0*/  PRMT R52, R13, 0x7604, R52 ;  /* 0x000076040d347816 */ /* 0x000fe20000000034 */
[----:B------:R-:W-:Y:S01]  /*27b0*/  IMAD.U32 R13, R30, 0x10000, RZ ;  /* 0x000100001e0d7824 */ /* 0x000fe200078e00ff */
[----:B------:R-:W-:Y:S01]  /*27c0*/  LOP3.LUT R36, R36, 0xffff, RZ, 0xc0, !PT ;  /* 0x0000ffff24247812 */ /* 0x000fe200078ec0ff */
[----:B------:R-:W-:Y:S01]  /*27d0*/  FADD R22, R38, R51 ;  /* 0x0000003326167221 */ /* 0x000fe20000000000 */
[C---:B------:R-:W-:Y:S01]  /*27e0*/  F2FP.SATFINITE.E4M3.F32.PACK_AB_MERGE_C R38, R87.reuse, R38, RZ ;  /* 0x000000265726723e */ /* 0x040fe200048070ff */
[----:B------:R-:W-:Y:S01]  /*27f0*/  IMAD.U32 R50, R50, 0x10000, RZ ;  /* 0x0001000032327824 */ /* 0x000fe200078e00ff */
[C---:B------:R-:W-:Y:S01]  /*2800*/  F2FP.SATFINITE.E4M3.F32.PACK_AB_MERGE_C R51, R87.reuse, R51, RZ ;  /* 0x000000335733723e */ /* 0x040fe200048070ff */
[----:B------:R-:W-:Y:S01]  /*2810*/  IMAD.SHL.U32 R36, R36, 0x1000000, RZ ;  /* 0x0100000024247824 */ /* 0x000fe200078e00ff */
[----:B------:R-:W-:Y:S01]  /*2820*/  LOP3.LUT R46, R46, 0xffff, RZ, 0xc0, !PT ;  /* 0x0000ffff2e2e7812 */ /* 0x000fe200078ec0ff */
[----:B------:R-:W-:Y:S01]  /*2830*/  FADD R20, R20, R27 ;  /* 0x0000001b14147221 */ /* 0x000fe20000000000 */
[----:B------:R-:W-:Y:S01]  /*2840*/  F2FP.SATFINITE.E4M3.F32.PACK_AB_MERGE_C R87, R87, R9, RZ ;  /* 0x000000095757723e */ /* 0x000fe200048070ff */
[----:B------:R-:W-:Y:S01]  /*2850*/  IMAD.U32 R9, R28, 0x10000, RZ ;  /* 0x000100001c097824 */ /* 0x000fe200078e00ff */
[----:B------:R-:W-:Y:S01]  /*2860*/  PRMT R14, R14, 0x7604, R35 ;  /* 0x000076040e0e7816 */ /* 0x000fe20000000023 */
[----:B------:R-:W-:Y:S01]  /*2870*/  FADD R22, R23, R22 ;  /* 0x0000001617167221 */ /* 0x000fe20000000000 */
[----:B------:R-:W-:Y:S01]  /*2880*/  PRMT R55, R56, 0x7604, R55 ;  /* 0x0000760438377816 */ /* 0x000fe20000000037 */
[----:B------:R-:W-:Y:S01]  /*2890*/  FADD R25, R25, R26 ;  /* 0x0000001a19197221 */ /* 0x000fe20000000000 */
[----:B------:R-:W-:Y:S01]  /*28a0*/  LOP3.LUT R39, R39, 0xff, RZ, 0xc0, !PT ;  /* 0x000000ff27277812 */ /* 0x000fe200078ec0ff */
        /* <DEDUP_REMOVED lines=9> */
[----:B------:R-:W-:-:S02]  /*2940*/  LOP3.LUT R49, R49, 0xffff, RZ, 0xc0, !PT ;  /* 0x0000ffff31317812 */ /* 0x000fc400078ec0ff */
[----:B------:R-:W-:Y:S01]  /*2950*/  LOP3.LUT R58, R58, 0xff0000, R31, 0xf8, !PT ;  /* 0x00ff00003a3a7812 */ /* 0x000fe200078ef81f */
[----:B------:R-:W-:Y:S01]  /*2960*/  IMAD.SHL.U32 R31, R46, 0x1000000, RZ ;  /* 0x010000002e1f7824 */ /* 0x000fe200078e00ff */
[----:B------:R-:W-:Y:S02]  /*2970*/  LOP3.LUT R32, R32, 0xffff, RZ, 0xc0, !PT ;  /* 0x0000ffff20207812 */ /* 0x000fe400078ec0ff */
[----:B------:R-:W-:Y:S02]  /*2980*/  LOP3.LUT R38, R38, 0xffff, RZ, 0xc0, !PT ;  /* 0x0000ffff26267812 */ /* 0x000fe400078ec0ff */
[----:B------:R-:W-:Y:S01]  /*2990*/  LOP3.LUT R43, R43, 0xffff, RZ, 0xc0, !PT ;  /* 0x0000ffff2b2b7812 */ /* 0x000fe200078ec0ff */
[----:B------:R-:W-:Y:S01]  /*29a0*/  IMAD.SHL.U32 R32, R32, 0x1000000, RZ ;  /* 0x0100000020207824 */ /* 0x000fe200078e00ff */
[----:B------:R-:W-:Y:S01]  /*29b0*/  LOP3.LUT R47, R47, 0xffff, RZ, 0xc0, !PT ;  /* 0x0000ffff2f2f7812 */ /* 0x000fe200078ec0ff */
[----:B------:R-:W-:Y:S01]  /*29c0*/  IMAD.SHL.U32 R38, R38, 0x1000000, RZ ;  /* 0x0100000026267824 */ /* 0x000fe200078e00ff */
[----:B------:R-:W-:Y:S01]  /*29d0*/  LOP3.LUT R51, R51, 0xffff, RZ, 0xc0, !PT ;  /* 0x0000ffff33337812 */ /* 0x000fe200078ec0ff */
[----:B------:R-:W-:Y:S01]  /*29e0*/  IMAD.SHL.U32 R43, R43, 0x1000000, RZ ;  /* 0x010000002b2b7824 */ /* 0x000fe200078e00ff */
[----:B------:R-:W-:Y:S01]  /*29f0*/  LOP3.LUT R87, R87, 0xffff, RZ, 0xc0, !PT ;  /* 0x0000ffff57577812 */ /* 0x000fe200078ec0ff */
[----:B------:R-:W-:Y:S01]  /*2a00*/  IMAD.SHL.U32 R47, R47, 0x1000000, RZ ;  /* 0x010000002f2f7824 */ /* 0x000fe200078e00ff */
[----:B------:R-:W-:-:S02]  /*2a10*/  LOP3.LUT R13, R14, 0xff0000, R13, 0xf8, !PT ;  /* 0x00ff00000e0d7812 */ /* 0x000fc400078ef80d */
[----:B------:R-:W-:Y:S01]  /*2a20*/  LOP3.LUT R42, R55, 0xff0000, R42, 0xf8, !PT ;  /* 0x00ff0000372a7812 */ /* 0x000fe200078ef82a */
[----:B------:R-:W-:Y:S01]  /*2a30*/  IMAD.SHL.U32 R14, R87, 0x1000000, RZ ;  /* 0x01000000570e7824 */ /* 0x000fe200078e00ff */
[----:B------:R-:W-:Y:S02]  /*2a40*/  PRMT R34, R34, 0x7604, R39 ;  /* 0x0000760422227816 */ /* 0x000fe40000000027 */
[----:B------:R-:W-:Y:S02]  /*2a50*/  PRMT R44, R44, 0x7604, R57 ;  /* 0x000076042c2c7816 */ /* 0x000fe40000000039 */
[----:B------:R-:W-:Y:S02]  /*2a60*/  PRMT R49, R49, 0x7604, R60 ;  /* 0x0000760431317816 */ /* 0x000fe4000000003c */
[----:B------:R-:W-:Y:S02]  /*2a70*/  SHF.L.U32 R33, R54, 0x10, RZ ;  /* 0x0000001036217819 */ /* 0x000fe400000006ff */
[----:B------:R-:W-:-:S02]  /*2a80*/  SHF.L.U32 R0, R0, 0x2, RZ ;  /* 0x0000000200007819 */ /* 0x000fc400000006ff */
[----:B------:R-:W-:Y:S01]  /*2a90*/  LOP3.LUT R9, R12, 0xff0000, R9, 0xf8, !PT ;  /* 0x00ff00000c097812 */ /* 0x000fe200078ef809 */
[----:B------:R-:W-:Y:S01]  /*2aa0*/  IMAD.SHL.U32 R12, R51, 0x1000000, RZ ;  /* 0x01000000330c7824 */ /* 0x000fe200078e00ff */
[----:B------:R-:W-:Y:S01]  /*2ab0*/  LOP3.LUT R36, R13, R36, RZ, 0xfc, !PT ;  /* 0x000000240d247212 */ /* 0x000fe200078efcff */
[----:B------:R-:W-:Y:S01]  /*2ac0*/  IMAD.MOV.U32 R13, RZ, RZ, 0x3021 ;  /* 0x00003021ff0d7424 */ /* 0x000fe200078e00ff */
[----:B------:R-:W-:Y:S01]  /*2ad0*/  LOP3.LUT R42, R42, R31, RZ, 0xfc, !PT ;  /* 0x0000001f2a2a7212 */ /* 0x000fe200078efcff */
[----:B------:R-:W-:Y:S01]  /*2ae0*/  IMAD.MOV.U32 R31, RZ, RZ, 0x2130 ;  /* 0x00002130ff1f7424 */ /* 0x000fe200078e00ff */
[----:B------:R-:W-:Y:S02]  /*2af0*/  LOP3.LUT R15, R34, 0xff0000, R15, 0xf8, !PT ;  /* 0x00ff0000220f7812 */ /* 0x000fe400078ef80f */
[----:B------:R-:W-:Y:S02]  /*2b00*/  LOP3.LUT R44, R44, 0xff0000, R45, 0xf8, !PT ;  /* 0x00ff00002c2c7812 */ /* 0x000fe400078ef82d */
[----:B------:R-:W-:-:S02]  /*2b10*/  LOP3.LUT R49, R49, 0xff0000, R50, 0xf8, !PT ;  /* 0x00ff000031317812 */ /* 0x000fc400078ef832 */
[----:B------:R-:W-:Y:S02]  /*2b20*/  LOP3.LUT R33, R52, 0xff0000, R33, 0xf8, !PT ;  /* 0x00ff000034217812 */ /* 0x000fe400078ef821 */
[----:B------:R-:W-:Y:S02]  /*2b30*/  LOP3.LUT R0, R0, 0xc, RZ, 0xc0, !PT ;  /* 0x0000000c00007812 */ /* 0x000fe400078ec0ff */
[----:B------:R-:W-:Y:S02]  /*2b40*/  LOP3.LUT R9, R9, R32, RZ, 0xfc, !PT ;  /* 0x0000002009097212 */ /* 0x000fe400078efcff */
[----:B------:R-:W-:Y:S02]  /*2b50*/  LOP3.LUT R15, R15, R38, RZ, 0xfc, !PT ;  /* 0x000000260f0f7212 */ /* 0x000fe400078efcff */
[----:B------:R-:W-:Y:S02]  /*2b60*/  LOP3.LUT R43, R44, R43, RZ, 0xfc, !PT ;  /* 0x0000002b2c2b7212 */ /* 0x000fe400078efcff */
[----:B------:R-:W-:-:S02]  /*2b70*/  LOP3.LUT R58, R58, R47, RZ, 0xfc, !PT ;  /* 0x0000002f3a3a7212 */ /* 0x000fc400078efcff */
[----:B------:R-:W-:Y:S02]  /*2b80*/  LOP3.LUT R12, R49, R12, RZ, 0xfc, !PT ;  /* 0x0000000c310c7212 */ /* 0x000fe400078efcff */
[----:B------:R-:W-:Y:S02]  /*2b90*/  LOP3.LUT R33, R33, R14, RZ, 0xfc, !PT ;  /* 0x0000000e21217212 */ /* 0x000fe400078efcff */
[-C--:B------:R-:W-:Y:S02]  /*2ba0*/  SHF.R.U32.HI R13, RZ, R0.reuse, R13 ;  /* 0x00000000ff0d7219 */ /* 0x080fe4000001160d */
[----:B------:R-:W-:Y:S02]  /*2bb0*/  SHF.R.U32.HI R14, RZ, R0, R31 ;  /* 0x00000000ff0e7219 */ /* 0x000fe4000001161f */
[----:B------:R-:W-:Y:S02]  /*2bc0*/  SEL R28, R36, R9, P2 ;  /* 0x00000009241c7207 */ /* 0x000fe40001000000 */
[----:B------:R-:W-:-:S02]  /*2bd0*/  SEL R30, R42, R15, P2 ;  /* 0x0000000f2a1e7207 */ /* 0x000fc40001000000 */
[----:B------:R-:W-:Y:S02]  /*2be0*/  SEL R32, R58, R43, P2 ;  /* 0x0000002b3a207207 */ /* 0x000fe40001000000 */
[----:B------:R-:W-:Y:S02]  /*2bf0*/  SEL R34, R33, R12, P2 ;  /* 0x0000000c21227207 */ /* 0x000fe40001000000 */
[----:B------:R-:W-:Y:S02]  /*2c00*/  SEL R9, R9, R36, P2 ;  /* 0x0000002409097207 */ /* 0x000fe40001000000 */
[----:B------:R-:W-:Y:S02]  /*2c10*/  SEL R15, R15, R42, P2 ;  /* 0x0000002a0f0f7207 */ /* 0x000fe40001000000 */
[----:B------:R-:W-:Y:S02]  /*2c20*/  LOP3.LUT R13, R13, 0xf, RZ, 0xc0, !PT ;  /* 0x0000000f0d0d7812 */ /* 0x000fe400078ec0ff */
[----:B------:R-:W-:-:S02]  /*2c30*/  LOP3.LUT R14, R14, 0xf, RZ, 0xc0, !PT ;  /* 0x0000000f0e0e7812 */ /* 0x000fc400078ec0ff */
[----:B------:R-:W-:Y:S01]  /*2c40*/  SEL R43, R43, R58, P2 ;  /* 0x0000003a2b2b7207 */ /* 0x000fe20001000000 */
[----:B------:R-:W-:Y:S01]  /*2c50*/  SHFL.IDX PT, R28, R28, R13, 0x1c1f ;  /* 0x001c1f0d1c1c7589 */ /* 0x000fe200000e0000 */
[----:B------:R-:W-:Y:S01]  /*2c60*/  SEL R33, R12, R33, P2 ;  /* 0x000000210c217207 */ /* 0x000fe20001000000 */
[----:B------:R-:W-:Y:S01]  /*2c70*/  FADD R12, R20, R25 ;  /* 0x00000019140c7221 */ /* 0x000fe20000000000 */
[----:B------:R-:W-:Y:S01]  /*2c80*/  SEL R10, R10, 0x7632, P2 ;  /* 0x000076320a0a7807 */ /* 0x000fe20001000000 */
[----:B------:R1:W2:Y:S04]  /*2c90*/  SHFL.IDX PT, R89, R9, R14, 0x1c1f ;  /* 0x001c1f0e09597589 */ /* 0x0002a800000e0000 */
[----:B------:R-:W-:Y:S04]  /*2ca0*/  SHFL.IDX PT, R30, R30, R13, 0x1c1f ;  /* 0x001c1f0d1e1e7589 */ /* 0x000fe800000e0000 */
[----:B------:R-:W3:Y:S01]  /*2cb0*/  SHFL.IDX PT, R15, R15, R14, 0x1c1f ;  /* 0x001c1f0e0f0f7589 */ /* 0x000ee200000e0000 */
[----:B-1----:R-:W-:-:S03]  /*2cc0*/  IMAD.MOV.U32 R9, RZ, RZ, 0x1054 ;  /* 0x00001054ff097424 */ /* 0x002fc600078e00ff */
[----:B------:R-:W-:Y:S02]  /*2cd0*/  SHFL.IDX PT, R32, R32, R13, 0x1c1f ;  /* 0x001c1f0d20207589 */ /* 0x000fe400000e0000 */
[----:B------:R-:W-:Y:S02]  /*2ce0*/  SEL R9, R9, 0x5410, P2 ;  /* 0x0000541009097807 */ /* 0x000fe40001000000 */
[----:B------:R-:W1:Y:S04]  /*2cf0*/  SHFL.IDX PT, R43, R43, R14, 0x1c1f ;  /* 0x001c1f0e2b2b7589 */ /* 0x000e6800000e0000 */
[----:B------:R-:W-:Y:S04]  /*2d00*/  SHFL.IDX PT, R34, R34, R13, 0x1c1f ;  /* 0x001c1f0d22227589 */ /* 0x000fe800000e0000 */
[----:B------:R-:W4:Y:S01]  /*2d10*/  SHFL.IDX PT, R33, R33, R14, 0x1c1f ;  /* 0x001c1f0e21217589 */ /* 0x000f2200000e0000 */
[----:B--2---:R-:W-:-:S02]  /*2d20*/  PRMT R88, R28, R9, R89 ;  /* 0x000000091c587216 */ /* 0x004fc40000000059 */
[-C--:B------:R-:W-:Y:S02]  /*2d30*/  PRMT R89, R28, R10.reuse, R89 ;  /* 0x0000000a1c597216 */ /* 0x080fe40000000059 */
[CCC-:B---3--:R-:W-:Y:S02]  /*2d40*/  PRMT R90, R30.reuse, R9.reuse, R15.reuse ;  /* 0x000000091e5a7216 */ /* 0x1c8fe4000000000f */
[-C--:B------:R-:W-:Y:S02]  /*2d50*/  PRMT R91, R30, R10.reuse, R15 ;  /* 0x0000000a1e5b7216 */ /* 0x080fe4000000000f */
[CCC-:B-1----:R-:W-:Y:S02]  /*2d60*/  PRMT R92, R32.reuse, R9.reuse, R43.reuse ;  /* 0x00000009205c7216 */ /* 0x1c2fe4000000002b */
[----:B------:R-:W-:Y:S02]  /*2d70*/  PRMT R93, R32, R10, R43 ;  /* 0x0000000a205d7216 */ /* 0x000fe4000000002b */
[----:B----4-:R-:W-:-:S02]  /*2d80*/  PRMT R94, R34, R9, R33 ;  /* 0x00000009225e7216 */ /* 0x010fc40000000021 */
[----:B------:R-:W-:Y:S01]  /*2d90*/  PRMT R95, R34, R10, R33 ;  /* 0x0000000a225f7216 */ /* 0x000fe20000000021 */
[----:B------:R-:W-:Y:S06]  /*2da0*/  @!P0 BRA `(.L_x_19) ;  /* 0x0000000000048947 */ /* 0x000fec0003800000 */
[----:B------:R-:W-:Y:S01]  /*2db0*/  BPT.TRAP 0x1 ;  /* 0x000000040000795c */ /* 0x000fe20000300000 */
.L_x_19:
[----:B------:R-:W1:Y:S02]  /*2dc0*/  SYNCS.PHASECHK.TRANS64.TRYWAIT P1, [UR36+0xe008], R8 ;  /* 0x00e00808ff0075a7 */ /* 0x000e640008020164 */
[----:B-1----:R-:W-:Y:S05]  /*2dd0*/  @!P1 BRA `(.L_x_20) ;  /* 0x0000007400549947 */ /* 0x002fea0003800000 */
.L_x_105:
[----:B------:R-:W-:Y:S01]  /*2de0*/  UIADD3 UR10, UR20, 0x200, URZ ;  /* 0x00000200140a7890 */ /* 0x000fe2000fffe03f */
[----:B------:R-:W-:Y:S01]  /*2df0*/  WARPGROUP.ARRIVE ;  /* 0x00000000000079c5 */ /* 0x000fe20000000000 */
[----:B------:R-:W-:-:S07]  /*2e00*/  UMOV UR11, 0x80000020 ;  /* 0x80000020000b7882 */ /* 0x000fce0000000000 */
[----:B------:R-:W-:Y:S01]  /*2e10*/  QGMMA.64x128x32.F32.E4M3.E4M3 R24, R88, gdesc[UR8], RZ, !UPT, gsb0 ;  /* 0x01e0000858187df3 */ /* 0x000fe2000c0008ff */
[----:B------:R-:W-:Y:S01]  /*2e20*/  UIADD3 UR10, UR20, 0x202, URZ ;  /* 0x00000202140a7890 */ /* 0x000fe2000fffe03f */
[----:B------:R-:W-:Y:S01]  /*2e30*/  UMOV UR11, 0x80000020 ;  /* 0x80000020000b7882 */ /* 0x000fe20000000000 */
[----:B------:R-:W-:Y:S02]  /*2e40*/  WARPGROUP.DEPBAR.LE gsb0, 0x0 ;  /* 0x00008000000079c5 */ /* 0x000fe40000010000 */
[----:B------:R-:W-:-:S07]  /*2e50*/  WARPGROUP.ARRIVE ;  /* 0x00000000000079c5 */ /* 0x000fce0000000000 */
[----:B------:R-:W-:Y:S03]  /*2e60*/  QGMMA.64x128x32.F32.E4M3.E4M3 R24, R92, gdesc[UR8], R24, gsb0 ;  /* 0x01e000085c187df3 */ /* 0x000fe60008000818 */
[----:B------:R-:W-:Y:S02]  /*2e70*/  WARPGROUP.DEPBAR.LE gsb0, 0x0 ;  /* 0x00008000000079c5 */ /* 0x000fe40000010000 */
[----:B------:R-:W-:Y:S05]  /*2e80*/  @!P0 BRA `(.L_x_21) ;  /* 0x0000000000048947 */ /* 0x000fea0003800000 */
[----:B------:R-:W-:Y:S01]  /*2e90*/  BPT.TRAP 0x1 ;  /* 0x000000040000795c */ /* 0x000fe20000300000 */
.L_x_21:
[----:B------:R-:W-:Y:S01]  /*2ea0*/  UISETP.GT.U32.AND UP0, UPT, UR6, 0x1, UPT ;  /* 0x000000010600788c */ /* 0x000fe2000bf04070 */
[----:B------:R-:W-:Y:S01]  /*2eb0*/  IMAD.MOV.U32 R16, RZ, RZ, RZ ;  /* 0x000000ffff107224 */ /* 0x000fe200078e00ff */
[----:B------:R-:W-:-:S04]  /*2ec0*/  UIADD3 UR7, UR36, 0xe028, URZ ;  /* 0x0000e02824077890 */ /* 0x000fc8000fffe03f */
[----:B------:R-:W-:Y:S01]  /*2ed0*/  PLOP3.LUT P1, PT, PT, PT, UP0, 0x80, 0x0 ;  /* 0x000000000000781c */ /* 0x000fe20003f2f008 */
[----:B------:R-:W-:-:S09]  /*2ee0*/  UPRMT UR7, URZ, 0x654, UR7 ;  /* 0x000006543f077896 */ /* 0x000fd20008000007 */
[----:B------:R-:W-:Y:S03]  /*2ef0*/  SYNCS.ARRIVE.TRANS64.RED.A1T0 RZ, [UR7], RZ ;  /* 0x000000ffffff79a7 */ /* 0x000fe60008100407 */
[----:B------:R-:W-:Y:S05]  /*2f00*/  @P1 BRA `(.L_x_22) ;  /* 0x0000000000041947 */ /* 0x000fea0003800000 */
[----:B------:R-:W-:Y:S01]  /*2f10*/  BPT.TRAP 0x1 ;  /* 0x000000040000795c */ /* 0x000fe20000300000 */
.L_x_22:
[----:B------:R-:W-:Y:S01]  /*2f20*/  ISETP.GE.AND P3, PT, R4, 0x4, PT ;  /* 0x000000040400780c */ /* 0x000fe20003f66270 */
[----:B------:R-:W-:Y:S01]  /*2f30*/  UMOV UR21, 0x1 ;  /* 0x0000000100157882 */ /* 0x000fe20000000000 */
[----:B------:R-:W-:Y:S01]  /*2f40*/  UMOV UR23, 0x2 ;  /* 0x0000000200177882 */ /* 0x000fe20000000000 */
[----:B------:R-:W-:Y:S02]  /*2f50*/  VIADD R6, R6, 0x40 ;  /* 0x0000004006067836 */ /* 0x000fe40000000000 */
[----:B-1----:R-:W-:-:S08]  /*2f60*/  VIADD R8, R4, 0xfffffffe ;  /* 0xfffffffe04087836 */ /* 0x002fd00000000000 */
[----:B------:R-:W-:Y:S05]  /*2f70*/  @!P3 BRA `(.L_x_23) ;  /* 0x000000200054b947 */ /* 0x000fea0003800000 */
[----:B------:R-:W-:Y:S01]  /*2f80*/  VIADD R15, R4, 0xfffffffd ;  /* 0xfffffffd040f7836 */ /* 0x000fe20000000000 */
[----:B------:R-:W-:Y:S01]  /*2f90*/  MOV R17, R5 ;  /* 0x0000000500117202 */ /* 0x000fe20000000f00 */
[----:B------:R-:W-:Y:S01]  /*2fa0*/  IMAD.MOV.U32 R19, RZ, RZ, R7 ;  /* 0x000000ffff137224 */ /* 0x000fe200078e0007 */
[----:B------:R-:W-:Y:S01]  /*2fb0*/  UMOV UR23, 0x2 ;  /* 0x0000000200177882 */ /* 0x000fe20000000000 */
[----:B------:R-:W-:Y:S01]  /*2fc0*/  IMAD.MOV.U32 R16, RZ, RZ, RZ ;  /* 0x000000ffff107224 */ /* 0x000fe200078e00ff */
[----:B------:R-:W-:Y:S01]  /*2fd0*/  UMOV UR21, 0x1 ;  /* 0x0000000100157882 */ /* 0x000fe20000000000 */
[----:B------:R-:W-:-:S05]  /*2fe0*/  ULDC UR24, c[0x0][0x604] ;  /* 0x0001810000187ab9 */ /* 0x000fca0000000800 */
.L_x_34:
[----:B------:R-:W-:Y:S01]  /*2ff0*/  PLOP3.LUT P4, PT, PT, PT, UP1, 0x80, 0x0 ;  /* 0x000000000000781c */ /* 0x000fe20003f8f018 */
[----:B------:R-:W-:-:S12]  /*3000*/  IMAD.MOV.U32 R8, RZ, RZ, R15 ;  /* 0x000000ffff087224 */ /* 0x000fd800078e000f */
[----:B------:R-:W-:Y:S05]  /*3010*/  @!P4 BRA `(.L_x_24) ;  /* 0x000000000004c947 */ /* 0x000fea0003800000 */
[----:B------:R-:W-:Y:S01]  /*3020*/  BPT.TRAP 0x1 ;  /* 0x000000040000795c */ /* 0x000fe20000300000 */
.L_x_24:
[----:B------:R-:W-:Y:S01]  /*3030*/  ULEA UR6, UR23, UR36, 0x3 ;  /* 0x0000002417067291 */ /* 0x000fe2000f8e183f */
[----:B------:R-:W-:-:S08]  /*3040*/  SHF.L.U32 R4, R16, 0x1f, RZ ;  /* 0x0000001f10047819 */ /* 0x000fd000000006ff */
[----:B------:R-:W1:Y:S02]  /*3050*/  SYNCS.PHASECHK.TRANS64.TRYWAIT P3, [UR6+0xe000], R4 ;  /* 0x00e00004ff0075a7 */ /* 0x000e640008060146 */
[----:B-1----:R-:W-:Y:S05]  /*3060*/  @!P3 BRA `(.L_x_25) ;  /* 0x0000007000c8b947 */ /* 0x002fea0003800000 */
.L_x_106:
[----:B------:R-:W-:Y:S01]  /*3070*/  ULEA UR6, UR23, UR20, 0x9 ;  /* 0x0000001417067291 */ /* 0x000fe2000f8e483f */
[----:B------:R-:W-:Y:S01]  /*3080*/  WARPGROUP.ARRIVE ;  /* 0x00000000000079c5 */ /* 0x000fe20000000000 */
[----:B------:R-:W-:Y:S01]  /*3090*/  UMOV UR7, 0x40000040 ;  /* 0x4000004000077882 */ /* 0x000fe20000000000 */
[----:B------:R-:W-:Y:S01]  /*30a0*/  UMOV UR11, 0x40000040 ;  /* 0x40000040000b7882 */ /* 0x000fe20000000000 */
[----:B------:R-:W-:Y:S02]  /*30b0*/  UIADD3 UR10, UR6, 0x2, URZ ;  /* 0x00000002060a7890 */ /* 0x000fe4000fffe03f */
[----:B------:R-:W-:Y:S01]  /*30c0*/  UIADD3 UR14, UR6, 0x4, URZ ;  /* 0x00000004060e7890 */ /* 0x000fe2000fffe03f */
[----:B------:R-:W-:Y:S02]  /*30d0*/  UMOV UR15, 0x40000040 ;  /* 0x40000040000f7882 */ /* 0x000fe40000000000 */
[----:B------:R-:W-:Y:S01]  /*30e0*/  QGMMA.64x64x32.F32.E4M3.E4M3 R88, gdesc[UR4], RZ, !UPT, gsb0 ;  /* 0x00e00000045879f3 */ /* 0x000fe2000c0008ff */
[----:B------:R-:W-:Y:S01]  /*30f0*/  UIADD3 UR18, UR6, 0x6, URZ ;  /* 0x0000000606127890 */ /* 0x000fe2000fffe03f */
[----:B------:R-:W-:Y:S01]  /*3100*/  UMOV UR19, 0x40000040 ;  /* 0x4000004000137882 */ /* 0x000fe20000000000 */
[----:B------:R-:W-:-:S04]  /*3110*/  UIADD3 UR23, UR23, 0x1, URZ ;  /* 0x0000000117177890 */ /* 0x000fc8000fffe03f */
[----:B------:R-:W-:-:S04]  /*3120*/  UISETP.NE.AND UP0, UPT, UR23, 0x5, UPT ;  /* 0x000000051700788c */ /* 0x000fc8000bf05270 */
[----:B------:R-:W-:Y:S02]  /*3130*/  USEL UR6, URZ, 0x1, UP0 ;  /* 0x000000013f067887 */ /* 0x000fe40008000000 */
[----:B------:R-:W-:-:S04]  /*3140*/  USEL UR23, UR23, URZ, UP0 ;  /* 0x0000003f17177287 */ /* 0x000fc80008000000 */
[----:B-1----:R-:W-:Y:S01]  /*3150*/  LOP3.LUT R4, R16, UR6, RZ, 0x3c, !PT ;  /* 0x0000000610047c12 */ /* 0x002fe2000f8e3cff */
[----:B------:R-:W-:Y:S02]  /*3160*/  WARPGROUP.DEPBAR.LE gsb0, 0x0 ;  /* 0x00008000000079c5 */ /* 0x000fe40000010000 */
[----:B------:R-:W-:-:S06]  /*3170*/  WARPGROUP.ARRIVE ;  /* 0x00000000000079c5 */ /* 0x000fcc0000000000 */
[----:B------:R-:W-:Y:S03]  /*3180*/  QGMMA.64x64x32.F32.E4M3.E4M3 R88, gdesc[UR8], R88, gsb0 ;  /* 0x00e00000085879f3 */ /* 0x000fe60008000858 */
[----:B------:R-:W-:Y:S02]  /*3190*/  WARPGROUP.DEPBAR.LE gsb0, 0x0 ;  /* 0x00008000000079c5 */ /* 0x000fe40000010000 */
[----:B------:R-:W-:-:S06]  /*31a0*/  WARPGROUP.ARRIVE ;  /* 0x00000000000079c5 */ /* 0x000fcc0000000000 */
[----:B------:R-:W-:Y:S03]  /*31b0*/  QGMMA.64x64x32.F32.E4M3.E4M3 R88, gdesc[UR12], R88, gsb0 ;  /* 0x00e000000c5879f3 */ /* 0x000fe60008000858 */
[----:B------:R-:W-:Y:S02]  /*31c0*/  WARPGROUP.DEPBAR.LE gsb0, 0x0 ;  /* 0x00008000000079c5 */ /* 0x000fe40000010000 */
[----:B------:R-:W-:-:S06]  /*31d0*/  WARPGROUP.ARRIVE ;  /* 0x00000000000079c5 */ /* 0x000fcc0000000000 */
[----:B------:R-:W-:Y:S03]  /*31e0*/  QGMMA.64x64x32.F32.E4M3.E4M3 R88, gdesc[UR16], R88, gsb0 ;  /* 0x00e00000105879f3 */ /* 0x000fe60008000858 */
[----:B------:R-:W-:Y:S02]  /*31f0*/  WARPGROUP.DEPBAR.LE gsb0, 0x0 ;  /* 0x00008000000079c5 */ /* 0x000fe40000010000 */
[----:B------:R-:W-:Y:S05]  /*3200*/  @!P4 BRA `(.L_x_26) ;  /* 0x000000000004c947 */ /* 0x000fea0003800000 */
[----:B------:R-:W-:Y:S01]  /*3210*/  BPT.TRAP 0x1 ;  /* 0x000000040000795c */ /* 0x000fe20000300000 */
.L_x_26:
[----:B------:R-:W-:Y:S01]  /*3220*/  FMNMX R14, R88, R17, !PT ;  /* 0x00000011580e7209 */ /* 0x000fe20007800000 */
[----:B------:R-:W-:Y:S01]  /*3230*/  ULEA UR6, UR23, UR36, 0x3 ;  /* 0x0000002417067291 */ /* 0x000fe2000f8e183f */
[----:B------:R-:W-:Y:S02]  /*3240*/  FMNMX R18, R90, R19, !PT ;  /* 0x000000135a127209 */ /* 0x000fe40007800000 */
[----:B------:R-:W-:Y:S02]  /*3250*/  FMNMX R5, R89, R14, !PT ;  /* 0x0000000e59057209 */ /* 0x000fe40007800000 */
[----:B------:R-:W-:Y:S02]  /*3260*/  FMNMX R15, R91, R18, !PT ;  /* 0x000000125b0f7209 */ /* 0x000fe40007800000 */
[----:B------:R-:W-:-:S04]  /*3270*/  FMNMX R14, R92, R5, !PT ;  /* 0x000000055c0e7209 */ /* 0x000fc80007800000 */
        /* <DEDUP_REMOVED lines=12> */
[----:B------:R-:W-:-:S05]  /*3340*/  FMNMX R14, R117, R14, !PT ;  /* 0x0000000e750e7209 */ /* 0x000fca0007800000 */
[----:B------:R-:W1:Y:S02]  /*3350*/  SHFL.BFLY PT, R5, R14, 0x1, 0x1f ;  /* 0x0c201f000e057f89 */ /* 0x000e6400000e0000 */
[----:B-1----:R-:W-:Y:S02]  /*3360*/  FMNMX R7, R14, R5, !PT ;  /* 0x000000050e077209 */ /* 0x002fe40007800000 */
[----:B------:R-:W-:-:S03]  /*3370*/  FMNMX R14, R94, R15, !PT ;  /* 0x0000000f5e0e7209 */ /* 0x000fc60007800000 */
[----:B------:R-:W1:Y:S02]  /*3380*/  SHFL.BFLY PT, R16, R7, 0x2, 0x1f ;  /* 0x0c401f0007107f89 */ /* 0x000e6400000e0000 */
[----:B-1----:R-:W-:Y:S02]  /*3390*/  FMNMX R5, R7, R16, !PT ;  /* 0x0000001007057209 */ /* 0x002fe40007800000 */
[----:B------:R-:W-:Y:S02]  /*33a0*/  FMNMX R7, R95, R14, !PT ;  /* 0x0000000e5f077209 */ /* 0x000fe40007800000 */
[C---:B------:R-:W-:Y:S02]  /*33b0*/  FSETP.NEU.AND P3, PT, R5.reuse, -INF , PT ;  /* 0xff8000000500780b */ /* 0x040fe40003f6d000 */
[----:B------:R-:W-:Y:S02]  /*33c0*/  FMNMX R14, R98, R7, !PT ;  /* 0x00000007620e7209 */ /* 0x000fe40007800000 */
[----:B------:R-:W-:-:S02]  /*33d0*/  FSEL R16, R5, RZ, P3 ;  /* 0x000000ff05107208 */ /* 0x000fc40001800000 */
[----:B------:R-:W-:-:S03]  /*33e0*/  FMNMX R7, R99, R14, !PT ;  /* 0x0000000e63077209 */ /* 0x000fc60007800000 */
[----:B------:R-:W-:Y:S01]  /*33f0*/  FMUL R13, R16, UR24 ;  /* 0x00000018100d7c20 */ /* 0x000fe20008400000 */
[----:B------:R-:W-:Y:S01]  /*3400*/  FMNMX R14, R102, R7, !PT ;  /* 0x00000007660e7209 */ /* 0x000fe20007800000 */
[----:B------:R-:W-:-:S02]  /*3410*/  FADD R16, -R16, R17 ;  /* 0x0000001110107221 */ /* 0x000fc40000000100 */
[--C-:B------:R-:W-:Y:S01]  /*3420*/  FFMA R92, R92, UR24, -R13.reuse ;  /* 0x000000185c5c7c23 */ /* 0x100fe2000800080d */
[----:B------:R-:W-:-:S01]  /*3430*/  FFMA R88, R88, UR24, -R13 ;  /* 0x0000001858587c23 */ /* 0x000fc2000800080d */
[--C-:B------:R-:W-:Y:S01]  /*3440*/  FFMA R93, R93, UR24, -R13.reuse ;  /* 0x000000185d5d7c23 */ /* 0x100fe2000800080d */
[----:B------:R-:W-:-:S01]  /*3450*/  FFMA R89, R89, UR24, -R13 ;  /* 0x0000001859597c23 */ /* 0x000fc2000800080d */
[----:B------:R-:W-:Y:S01]  /*3460*/  FMNMX R7, R103, R14, !PT ;  /* 0x0000000e67077209 */ /* 0x000fe20007800000 */
[----:B------:R-:W-:-:S01]  /*3470*/  FFMA R100, R100, UR24, -R13 ;  /* 0x0000001864647c23 */ /* 0x000fc2000800080d */
[----:B------:R-:W-:Y:S01]  /*3480*/  FSETP.GEU.AND P3, PT, R92, -126, PT ;  /* 0xc2fc00005c00780b */ /* 0x000fe20003f6e000 */
[----:B------:R-:W-:-:S01]  /*3490*/  FFMA R96, R96, UR24, -R13 ;  /* 0x0000001860607c23 */ /* 0x000fc2000800080d */
[----:B------:R-:W-:Y:S01]  /*34a0*/  FSETP.GEU.AND P5, PT, R88, -126, PT ;  /* 0xc2fc00005800780b */ /* 0x000fe20003fae000 */
[----:B------:R-:W-:-:S01]  /*34b0*/  FFMA R101, R101, UR24, -R13 ;  /* 0x0000001865657c23 */ /* 0x000fc2000800080d */
[----:B------:R-:W-:Y:S01]  /*34c0*/  FSETP.GEU.AND P4, PT, R93, -126, PT ;  /* 0xc2fc00005d00780b */ /* 0x000fe20003f8e000 */
[----:B------:R-:W-:-:S01]  /*34d0*/  FFMA R97, R97, UR24, -R13 ;  /* 0x0000001861617c23 */ /* 0x000fc2000800080d */
[----:B------:R-:W-:Y:S01]  /*34e0*/  FSETP.GEU.AND P6, PT, R89, -126, PT ;  /* 0xc2fc00005900780b */ /* 0x000fe20003fce000 */
[----:B------:R-:W-:-:S01]  /*34f0*/  FFMA R108, R108, UR24, -R13 ;  /* 0x000000186c6c7c23 */ /* 0x000fc2000800080d */
[----:B------:R-:W-:Y:S01]  /*3500*/  FMNMX R14, R106, R7, !PT ;  /* 0x000000076a0e7209 */ /* 0x000fe20007800000 */
[----:B------:R-:W-:-:S01]  /*3510*/  FFMA R104, R104, UR24, -R13 ;  /* 0x0000001868687c23 */ /* 0x000fc2000800080d */
[--C-:B------:R-:W-:Y:S01]  /*3520*/  FFMA R109, R109, UR24, -R13.reuse ;  /* 0x000000186d6d7c23 */ /* 0x100fe2000800080d */
[----:B------:R-:W-:-:S01]  /*3530*/  FFMA R105, R105, UR24, -R13 ;  /* 0x0000001869697c23 */ /* 0x000fc2000800080d */
[----:B------:R-:W-:Y:S01]  /*3540*/  FMNMX R7, R107, R14, !PT ;  /* 0x0000000e6b077209 */ /* 0x000fe20007800000 */
[----:B------:R-:W-:Y:S01]  /*3550*/  @!P3 FMUL R92, R92, 0.5 ;  /* 0x3f0000005c5cb820 */ /* 0x000fe20000400000 */
[--C-:B------:R-:W-:Y:S01]  /*3560*/  FFMA R116, R116, UR24, -R13.reuse ;  /* 0x0000001874747c23 */ /* 0x100fe2000800080d */
[----:B------:R-:W-:Y:S01]  /*3570*/  @!P5 FMUL R88, R88, 0.5 ;  /* 0x3f0000005858d820 */ /* 0x000fe20000400000 */
[----:B------:R-:W-:Y:S01]  /*3580*/  FMNMX R14, R110, R7, !PT ;  /* 0x000000076e0e7209 */ /* 0x000fe20007800000 */
[----:B------:R-:W-:Y:S01]  /*3590*/  @!P4 FMUL R93, R93, 0.5 ;  /* 0x3f0000005d5dc820 */ /* 0x000fe20000400000 */
[--C-:B------:R-:W-:Y:S01]  /*35a0*/  FFMA R112, R112, UR24, -R13.reuse ;  /* 0x0000001870707c23 */ /* 0x100fe2000800080d */
[----:B------:R-:W1:Y:S01]  /*35b0*/  MUFU.EX2 R92, R92 ;  /* 0x0000005c005c7308 */ /* 0x000e620000000800 */
[----:B------:R-:W-:Y:S01]  /*35c0*/  @!P6 FMUL R89, R89, 0.5 ;  /* 0x3f0000005959e820 */ /* 0x000fe20000400000 */
[----:B------:R-:W-:Y:S01]  /*35d0*/  FMNMX R7, R111, R14, !PT ;  /* 0x0000000e6f077209 */ /* 0x000fe20007800000 */
[----:B------:R-:W-:-:S01]  /*35e0*/  FFMA R113, R113, UR24, -R13 ;  /* 0x0000001871717c23 */ /* 0x000fc2000800080d */
[----:B------:R-:W-:Y:S01]  /*35f0*/  FFMA R13, R117, UR24, -R13 ;  /* 0x00000018750d7c23 */ /* 0x000fe2000800080d */
[----:B------:R-:W-:Y:S01]  /*3600*/  FMUL R16, R16, UR24 ;  /* 0x0000001810107c20 */ /* 0x000fe20008400000 */
[----:B------:R-:W-:-:S02]  /*3610*/  FMNMX R14, R114, R7, !PT ;  /* 0x00000007720e7209 */ /* 0x000fc40007800000 */
[----:B------:R-:W2:Y:S02]  /*3620*/  MUFU.EX2 R88, R88 ;  /* 0x0000005800587308 */ /* 0x000ea40000000800 */
[----:B------:R-:W-:-:S04]  /*3630*/  FMNMX R7, R115, R14, !PT ;  /* 0x0000000e73077209 */ /* 0x000fc80007800000 */
[----:B------:R-:W-:Y:S02]  /*3640*/  FMNMX R14, R118, R7, !PT ;  /* 0x00000007760e7209 */ /* 0x000fe40007800000 */
[----:B------:R-:W3:Y:S01]  /*3650*/  MUFU.EX2 R93, R93 ;  /* 0x0000005d005d7308 */ /* 0x000ee20000000800 */
[----:B-1----:R-:W-:Y:S01]  /*3660*/  @!P3 FMUL R92, R92, R92 ;  /* 0x0000005c5c5cb220 */ /* 0x002fe20000400000 */
[----:B------:R-:W-:Y:S02]  /*3670*/  FSETP.GEU.AND P3, PT, R100, -126, PT ;  /* 0xc2fc00006400780b */ /* 0x000fe40003f6e000 */
[----:B------:R-:W-:-:S04]  /*3680*/  FMNMX R14, R119, R14, !PT ;  /* 0x0000000e770e7209 */ /* 0x000fc80007800000 */
[----:B------:R-:W1:Y:S01]  /*3690*/  MUFU.EX2 R89, R89 ;  /* 0x0000005900597308 */ /* 0x000e620000000800 */
[----:B--2---:R-:W-:Y:S01]  /*36a0*/  @!P5 FMUL R88, R88, R88 ;  /* 0x000000585858d220 */ /* 0x004fe20000400000 */
[----:B------:R-:W-:Y:S01]  /*36b0*/  FSETP.GEU.AND P5, PT, R96, -126, PT ;  /* 0xc2fc00006000780b */ /* 0x000fe20003fae000 */
[----:B------:R-:W2:Y:S04]  /*36c0*/  SHFL.BFLY PT, R7, R14, 0x1, 0x1f ;  /* 0x0c201f000e077f89 */ /* 0x000ea800000e0000 */
[----:B------:R-:W-:Y:S01]  /*36d0*/  @!P3 FMUL R100, R100, 0.5 ;  /* 0x3f0000006464b820 */ /* 0x000fe20000400000 */
[----:B---3--:R-:W-:Y:S01]  /*36e0*/  @!P4 FMUL R93, R93, R93 ;  /* 0x0000005d5d5dc220 */ /* 0x008fe20000400000 */
[----:B------:R-:W-:-:S04]  /*36f0*/  FSETP.GEU.AND P4, PT, R101, -126, PT ;  /* 0xc2fc00006500780b */ /* 0x000fc80003f8e000 */
[----:B------:R-:W3:Y:S02]  /*3700*/  MUFU.EX2 R100, R100 ;  /* 0x0000006400647308 */ /* 0x000ee40000000800 */
[----:B------:R-:W-:Y:S01]  /*3710*/  @!P5 FMUL R96, R96, 0.5 ;  /* 0x3f0000006060d820 */ /* 0x000fe20000400000 */
[----:B-1----:R-:W-:Y:S01]  /*3720*/  @!P6 FMUL R89, R89, R89 ;  /* 0x000000595959e220 */ /* 0x002fe20000400000 */
[----:B------:R-:W-:-:S04]  /*3730*/  FSETP.GEU.AND P6, PT, R97, -126, PT ;  /* 0xc2fc00006100780b */ /* 0x000fc80003fce000 */
[----:B------:R-:W1:Y:S01]  /*3740*/  MUFU.EX2 R96, R96 ;  /* 0x0000006000607308 */ /* 0x000e620000000800 */
[----:B------:R-:W-:Y:S01]  /*3750*/  @!P4 FMUL R101, R101, 0.5 ;  /* 0x3f0000006565c820 */ /* 0x000fe20000400000 */
[----:B--2---:R-:W-:-:S06]  /*3760*/  FMNMX R7, R14, R7, !PT ;  /* 0x000000070e077209 */ /* 0x004fcc0007800000 */
[----:B------:R-:W2:Y:S01]  /*3770*/  MUFU.EX2 R101, R101 ;  /* 0x0000006500657308 */ /* 0x000ea20000000800 */
[----:B---3--:R-:W-:Y:S01]  /*3780*/  @!P3 FMUL R100, R100, R100 ;  /* 0x000000646464b220 */ /* 0x008fe20000400000 */
[----:B------:R-:W-:Y:S01]  /*3790*/  FSETP.GEU.AND P3, PT, R108, -126, PT ;  /* 0xc2fc00006c00780b */ /* 0x000fe20003f6e000 */
[----:B------:R-:W-:Y:S01]  /*37a0*/  @!P6 FMUL R97, R97, 0.5 ;  /* 0x3f0000006161e820 */ /* 0x000fe20000400000 */
[----:B------:R-:W3:Y:S05]  /*37b0*/  SHFL.BFLY PT, R14, R7, 0x2, 0x1f ;  /* 0x0c401f00070e7f89 */ /* 0x000eea00000e0000 */
[----:B------:R-:W4:Y:S01]  /*37c0*/  MUFU.EX2 R97, R97 ;  /* 0x0000006100617308 */ /* 0x000f220000000800 */
[----:B-1----:R-:W-:Y:S01]  /*37d0*/  @!P5 FMUL R96, R96, R96 ;  /* 0x000000606060d220 */ /* 0x002fe20000400000 */
[----:B------:R-:W-:-:S04]  /*37e0*/  FSETP.GEU.AND P5, PT, R104, -126, PT ;  /* 0xc2fc00006800780b */ /* 0x000fc80003fae000 */
[----:B------:R-:W-:Y:S01]  /*37f0*/  @!P3 FMUL R108, R108, 0.5 ;  /* 0x3f0000006c6cb820 */ /* 0x000fe20000400000 */
[----:B--2---:R-:W-:Y:S01]  /*3800*/  @!P4 FMUL R101, R101, R101 ;  /* 0x000000656565c220 */ /* 0x004fe20000400000 */
[----:B------:R-:W-:Y:S02]  /*3810*/  FSETP.GEU.AND P4, PT, R109, -126, PT ;  /* 0xc2fc00006d00780b */ /* 0x000fe40003f8e000 */
[----:B------:R-:W1:Y:S05]  /*3820*/  MUFU.EX2 R21, R108 ;  /* 0x0000006c00157308 */ /* 0x000e6a0000000800 */
[----:B------:R-:W-:Y:S01]  /*3830*/  @!P5 FMUL R104, R104, 0.5 ;  /* 0x3f0000006868d820 */ /* 0x000fe20000400000 */
[----:B----4-:R-:W-:Y:S01]  /*3840*/  @!P6 FMUL R97, R97, R97 ;  /* 0x000000616161e220 */ /* 0x010fe20000400000 */
[----:B------:R-:W-:-:S02]  /*3850*/  FSETP.GEU.AND P6, PT, R105, -126, PT ;  /* 0xc2fc00006900780b */ /* 0x000fc40003fce000 */
[----:B------:R-:W2:Y:S01]  /*3860*/  MUFU.EX2 R15, R104 ;  /* 0x00000068000f7308 */ /* 0x000ea20000000800 */
[----:B---3--:R-:W-:Y:S01]  /*3870*/  FMNMX R7, R7, R14, !PT ;  /* 0x0000000e07077209 */ /* 0x008fe20007800000 */
[----:B------:R-:W-:-:S06]  /*3880*/  @!P4 FMUL R109, R109, 0.5 ;  /* 0x3f0000006d6dc820 */ /* 0x000fcc0000400000 */
[----:B------:R-:W3:Y:S01]  /*3890*/  MUFU.EX2 R20, R109 ;  /* 0x0000006d00147308 */ /* 0x000ee20000000800 */
[----:B-1----:R-:W-:Y:S01]  /*38a0*/  @!P3 FMUL R21, R21, R21 ;  /* 0x000000151515b220 */ /* 0x002fe20000400000 */
[----:B------:R-:W-:Y:S01]  /*38b0*/  FSETP.GEU.AND P3, PT, R116, -126, PT ;  /* 0xc2fc00007400780b */ /* 0x000fe20003f6e000 */
[----:B------:R-:W-:-:S05]  /*38c0*/  @!P6 FMUL R105, R105, 0.5 ;  /* 0x3f0000006969e820 */ /* 0x000fca0000400000 */
[----:B------:R-:W1:Y:S01]  /*38d0*/  MUFU.EX2 R18, R105 ;  /* 0x0000006900127308 */ /* 0x000e620000000800 */
[----:B--2---:R-:W-:Y:S01]  /*38e0*/  @!P5 FMUL R15, R15, R15 ;  /* 0x0000000f0f0fd220 */ /* 0x004fe20000400000 */
[----:B------:R-:W-:-:S03]  /*38f0*/  FSETP.GEU.AND P5, PT, R112, -126, PT ;  /* 0xc2fc00007000780b */ /* 0x000fc60003fae000 */
[----:B------:R-:W-:Y:S01]  /*3900*/  FADD R17, R88, R15 ;  /* 0x0000000f58117221 */ /* 0x000fe20000000000 */
[----:B------:R-:W-:Y:S01]  /*3910*/  F2FP.SATFINITE.E4M3.F32.PACK_AB_MERGE_C R15, RZ, R15, RZ ;  /* 0x0000000fff0f723e */ /* 0x000fe200048070ff */
[----:B------:R-:W-:Y:S01]  /*3920*/  @!P3 FMUL R116, R116, 0.5 ;  /* 0x3f0000007474b820 */ /* 0x000fe20000400000 */
[----:B------:R-:W-:Y:S01]  /*3930*/  F2FP.SATFINITE.E4M3.F32.PACK_AB_MERGE_C R88, RZ, R88, RZ ;  /* 0x00000058ff58723e */ /* 0x000fe200048070ff */
[----:B---3--:R-:W-:Y:S01]  /*3940*/  @!P4 FMUL R20, R20, R20 ;  /* 0x000000141414c220 */ /* 0x008fe20000400000 */
[----:B------:R-:W-:Y:S01]  /*3950*/  FSETP.NEU.AND P4, PT, R7, -INF , PT ;  /* 0xff8000000700780b */ /* 0x000fe20003f8d000 */
[----:B------:R-:W2:Y:S01]  /*3960*/  MUFU.EX2 R105, R116 ;  /* 0x0000007400697308 */ /* 0x000ea20000000800 */
[----:B------:R-:W-:Y:S02]  /*3970*/  LOP3.LUT R15, R15, 0xff, RZ, 0xc0, !PT ;  /* 0x000000ff0f0f7812 */ /* 0x000fe400078ec0ff */
[----:B------:R-:W-:Y:S01]  /*3980*/  FSEL R104, R7, RZ, P4 ;  /* 0x000000ff07687208 */ /* 0x000fe20002000000 */
[----:B------:R-:W-:Y:S01]  /*3990*/  @!P5 FMUL R112, R112, 0.5 ;  /* 0x3f0000007070d820 */ /* 0x000fe20000400000 */
[----:B------:R-:W-:Y:S01]  /*39a0*/  FSETP.GEU.AND P4, PT, R13, -126, PT ;  /* 0xc2fc00000d00780b */ /* 0x000fe20003f8e000 */
[----:B-1----:R-:W-:Y:S01]  /*39b0*/  @!P6 FMUL R18, R18, R18 ;  /* 0x000000121212e220 */ /* 0x002fe20000400000 */
[----:B------:R-:W-:Y:S01]  /*39c0*/  FSETP.GEU.AND P6, PT, R113, -126, PT ;  /* 0xc2fc00007100780b */ /* 0x000fe20003fce000 */
[C---:B------:R-:W-:Y:S01]  /*39d0*/  FMUL R108, R104.reuse, UR24 ;  /* 0x00000018686c7c20 */ /* 0x040fe20008400000 */
[----:B------:R-:W1:Y:S01]  /*39e0*/  MUFU.EX2 R23, R112 ;  /* 0x0000007000177308 */ /* 0x000e620000000800 */
[----:B------:R-:W-:-:S01]  /*39f0*/  FADD R117, -R104, R19 ;  /* 0x0000001368757221 */ /* 0x000fc20000000100 */
[----:B------:R-:W-:Y:S01]  /*3a00*/  FADD R19, R89, R18 ;  /* 0x0000001259137221 */ /* 0x000fe20000000000 */
[----:B------:R-:W-:-:S01]  /*3a10*/  FFMA R94, R94, UR24, -R108 ;  /* 0x000000185e5e7c23 */ /* 0x000fc2000800086c */
[--C-:B------:R-:W-:Y:S01]  /*3a20*/  FFMA R14, R90, UR24, -R108.reuse ;  /* 0x000000185a0e7c23 */ /* 0x100fe2000800086c */
[----:B------:R-:W-:-:S01]  /*3a30*/  FFMA R95, R95, UR24, -R108 ;  /* 0x000000185f5f7c23 */ /* 0x000fc2000800086c */
[--C-:B------:R-:W-:Y:S01]  /*3a40*/  FFMA R91, R91, UR24, -R108.reuse ;  /* 0x000000185b5b7c23 */ /* 0x100fe2000800086c */
[----:B------:R-:W-:-:S01]  /*3a50*/  FFMA R102, R102, UR24, -R108 ;  /* 0x0000001866667c23 */ /* 0x000fc2000800086c */
[----:B--2---:R-:W-:Y:S01]  /*3a60*/  @!P3 FMUL R105, R105, R105 ;  /* 0x000000696969b220 */ /* 0x004fe20000400000 */
[----:B------:R-:W-:Y:S01]  /*3a70*/  FSETP.GEU.AND P3, PT, R94, -126, PT ;  /* 0xc2fc00005e00780b */ /* 0x000fe20003f6e000 */
[----:B------:R-:W-:Y:S01]  /*3a80*/  @!P4 FMUL R13, R13, 0.5 ;  /* 0x3f0000000d0dc820 */ /* 0x000fe20000400000 */
[----:B------:R-:W-:Y:S01]  /*3a90*/  @!P6 FMUL R113, R113, 0.5 ;  /* 0x3f0000007171e820 */ /* 0x000fe20000400000 */
[--C-:B------:R-:W-:Y:S01]  /*3aa0*/  FFMA R98, R98, UR24, -R108.reuse ;  /* 0x0000001862627c23 */ /* 0x100fe2000800086c */
[----:B------:R-:W-:-:S01]  /*3ab0*/  FFMA R107, R107, UR24, -R108 ;  /* 0x000000186b6b7c23 */ /* 0x000fc2000800086c */
[----:B------:R-:W2:Y:S01]  /*3ac0*/  MUFU.EX2 R90, R13 ;  /* 0x0000000d005a7308 */ /* 0x000ea20000000800 */
[----:B------:R-:W-:-:S01]  /*3ad0*/  FFMA R119, R119, UR24, -R108 ;  /* 0x0000001877777c23 */ /* 0x000fc2000800086c */
[----:B------:R-:W-:Y:S01]  /*3ae0*/  FFMA R115, R115, UR24, -R108 ;  /* 0x0000001873737c23 */ /* 0x000fe2000800086c */
[----:B-1----:R-:W-:Y:S01]  /*3af0*/  @!P5 FMUL R23, R23, R23 ;  /* 0x000000171717d220 */ /* 0x002fe20000400000 */
[----:B------:R-:W-:Y:S01]  /*3b00*/  FSETP.GEU.AND P5, PT, R14, -126, PT ;  /* 0xc2fc00000e00780b */ /* 0x000fe20003fae000 */
[----:B------:R-:W-:-:S01]  /*3b10*/  FADD R104, R100, R105 ;  /* 0x0000006964687221 */ /* 0x000fc20000000000 */
[----:B------:R-:W-:Y:S01]  /*3b20*/  F2FP.SATFINITE.E4M3.F32.PACK_AB_MERGE_C R18, RZ, R18, RZ ;  /* 0x00000012ff12723e */ /* 0x000fe200048070ff */
[----:B------:R-:W-:Y:S01]  /*3b30*/  FMUL R117, R117, UR24 ;  /* 0x0000001875757c20 */ /* 0x000fe20008400000 */
[----:B------:R-:W1:Y:S01]  /*3b40*/  MUFU.EX2 R22, R113 ;  /* 0x0000007100167308 */ /* 0x000e620000000800 */
[----:B------:R-:W-:Y:S01]  /*3b50*/  @!P3 FMUL R94, R94, 0.5 ;  /* 0x3f0000005e5eb820 */ /* 0x000fe20000400000 */
[----:B------:R-:W-:-:S02]  /*3b60*/  LOP3.LUT R18, R18, 0xffff, RZ, 0xc0, !PT ;  /* 0x0000ffff12127812 */ /* 0x000fc400078ec0ff */
[----:B------:R-:W-:Y:S02]  /*3b70*/  F2FP.SATFINITE.E4M3.F32.PACK_AB_MERGE_C R89, RZ, R89, RZ ;  /* 0x00000059ff59723e */ /* 0x000fe400048070ff */
[----:B------:R-:W-:Y:S02]  /*3b80*/  PRMT R18, R18, 0x7604, R15 ;  /* 0x0000760412127816 */ /* 0x000fe4000000000f */
[----:B------:R3:W4:Y:S01]  /*3b90*/  MUFU.EX2 R112, R94 ;  /* 0x0000005e00707308 */ /* 0x0007220000000800 */
[----:B--2---:R-:W-:Y:S01]  /*3ba0*/  @!P4 FMUL R90, R90, R90 ;  /* 0x0000005a5a5ac220 */ /* 0x004fe20000400000 */
[----:B------:R-:W-:Y:S01]  /*3bb0*/  @!P5 FMUL R14, R14, 0.5 ;  /* 0x3f0000000e0ed820 */ /* 0x000fe20000400000 */
[----:B------:R-:W-:Y:S02]  /*3bc0*/  FSETP.GEU.AND P4, PT, R95, -126, PT ;  /* 0xc2fc00005f00780b */ /* 0x000fe40003f8e000 */
[----:B------:R-:W-:Y:S02]  /*3bd0*/  LOP3.LUT R88, R88, 0xff, RZ, 0xc0, !PT ;  /* 0x000000ff58587812 */ /* 0x000fe400078ec0ff */
[----:B------:R-:W-:Y:S01]  /*3be0*/  LOP3.LUT R89, R89, 0xffff, RZ, 0xc0, !PT ;  /* 0x0000ffff59597812 */ /* 0x000fe200078ec0ff */
[----:B------:R2:W5:Y:S01]  /*3bf0*/  MUFU.EX2 R109, R14 ;  /* 0x0000000e006d7308 */ /* 0x0005620000000800 */
[----:B-1----:R-:W-:Y:S01]  /*3c00*/  @!P6 FMUL R22, R22, R22 ;  /* 0x000000161616e220 */ /* 0x002fe20000400000 */
[----:B------:R-:W-:Y:S01]  /*3c10*/  FSETP.GEU.AND P6, PT, R91, -126, PT ;  /* 0xc2fc00005b00780b */ /* 0x000fe20003fce000 */
[----:B---3--:R-:W-:-:S01]  /*3c20*/  FFMA R94, R106, UR24, -R108 ;  /* 0x000000186a5e7c23 */ /* 0x008fc2000800086c */
[----:B------:R-:W-:Y:S01]  /*3c30*/  PRMT R88, R89, 0x7604, R88 ;  /* 0x0000760459587816 */ /* 0x000fe20000000058 */
[----:B------:R-:W-:Y:S01]  /*3c40*/  IMAD.MOV.U32 R89, RZ, RZ, 0x2130 ;  /* 0x00002130ff597424 */ /* 0x000fe200078e00ff */
[----:B------:R-:W-:-:S02]  /*3c50*/  F2FP.SATFINITE.E4M3.F32.PACK_AB_MERGE_C R100, RZ, R100, RZ ;  /* 0x00000064ff64723e */ /* 0x000fc400048070ff */
[----:B------:R-:W-:Y:S01]  /*3c60*/  @!P4 FMUL R95, R95, 0.5 ;  /* 0x3f0000005f5fc820 */ /* 0x000fe20000400000 */
[----:B----4-:R-:W-:Y:S01]  /*3c70*/  @!P3 FMUL R112, R112, R112 ;  /* 0x000000707070b220 */ /* 0x010fe20000400000 */
[----:B------:R-:W-:Y:S01]  /*3c80*/  FSETP.GEU.AND P3, PT, R102, -126, PT ;  /* 0xc2fc00006600780b */ /* 0x000fe20003f6e000 */
[----:B--2---:R-:W-:Y:S01]  /*3c90*/  FFMA R14, R99, UR24, -R108 ;  /* 0x00000018630e7c23 */ /* 0x004fe2000800086c */
[----:B------:R1:W2:Y:S01]  /*3ca0*/  MUFU.EX2 R113, R95 ;  /* 0x0000005f00717308 */ /* 0x0002a20000000800 */
[----:B------:R-:W-:Y:S02]  /*3cb0*/  F2FP.SATFINITE.E4M3.F32.PACK_AB_MERGE_C R105, RZ, R105, RZ ;  /* 0x00000069ff69723e */ /* 0x000fe400048070ff */
[----:B------:R-:W-:Y:S01]  /*3cc0*/  @!P6 FMUL R91, R91, 0.5 ;  /* 0x3f0000005b5be820 */ /* 0x000fe20000400000 */
[----:B------:R-:W-:Y:S01]  /*3cd0*/  LOP3.LUT R100, R100, 0xff, RZ, 0xc0, !PT ;  /* 0x000000ff64647812 */ /* 0x000fe200078ec0ff */
[----:B-----5:R-:W-:Y:S01]  /*3ce0*/  @!P5 FMUL R109, R109, R109 ;  /* 0x0000006d6d6dd220 */ /* 0x020fe20000400000 */
[----:B------:R-:W-:-:S02]  /*3cf0*/  FSETP.GEU.AND P5, PT, R98, -126, PT ;  /* 0xc2fc00006200780b */ /* 0x000fc40003fae000 */
[----:B------:R3:W4:Y:S01]  /*3d00*/  MUFU.EX2 R13, R91 ;  /* 0x0000005b000d7308 */ /* 0x0007220000000800 */
[----:B-1----:R-:W-:-:S01]  /*3d10*/  FFMA R95, R110, UR24, -R108 ;  /* 0x000000186e5f7c23 */ /* 0x002fc2000800086c */
[----:B------:R-:W-:Y:S01]  /*3d20*/  LOP3.LUT R105, R105, 0xff, RZ, 0xc0, !PT ;  /* 0x000000ff69697812 */ /* 0x000fe200078ec0ff */
[----:B------:R-:W-:Y:S01]  /*3d30*/  @!P3 FMUL R102, R102, 0.5 ;  /* 0x3f0000006666b820 */ /* 0x000fe20000400000 */
[----:B------:R-:W-:-:S04]  /*3d40*/  SHF.R.U32.HI R89, RZ, R0, R89 ;  /* 0x00000000ff597219 */ /* 0x000fc80000011659 */
[----:B------:R1:W5:Y:S01]  /*3d50*/  MUFU.EX2 R116, R102 ;  /* 0x0000006600747308 */ /* 0x0003620000000800 */
[----:B---3--:R-:W-:-:S01]  /*3d60*/  FFMA R91, R103, UR24, -R108 ;  /* 0x00000018675b7c23 */ /* 0x008fc2000800086c */
[----:B--2---:R-:W-:Y:S01]  /*3d70*/  @!P4 FMUL R113, R113, R113 ;  /* 0x000000717171c220 */ /* 0x004fe20000400000 */
[----:B------:R-:W-:-:S03]  /*3d80*/  @!P5 FMUL R98, R98, 0.5 ;  /* 0x3f0000006262d820 */ /* 0x000fc60000400000 */
[----:B------:R-:W-:Y:S02]  /*3d90*/  FSETP.GEU.AND P4, PT, R91, -126, PT ;  /* 0xc2fc00005b00780b */ /* 0x000fe40003f8e000 */
[----:B------:R2:W3:Y:S01]  /*3da0*/  MUFU.EX2 R99, R98 ;  /* 0x0000006200637308 */ /* 0x0004e20000000800 */
[----:B----4-:R-:W-:Y:S01]  /*3db0*/  @!P6 FMUL R13, R13, R13 ;  /* 0x0000000d0d0de220 */ /* 0x010fe20000400000 */
[----:B------:R-:W-:Y:S01]  /*3dc0*/  FSETP.GEU.AND P6, PT, R14, -126, PT ;  /* 0xc2fc00000e00780b */ /* 0x000fe20003fce000 */
[----:B-1----:R-:W-:-:S01]  /*3dd0*/  FADD R102, R97, R22 ;  /* 0x0000001661667221 */ /* 0x002fc20000000000 */
[----:B------:R-:W-:Y:S02]  /*3de0*/  F2FP.SATFINITE.E4M3.F32.PACK_AB_MERGE_C R22, RZ, R22, RZ ;  /* 0x00000016ff16723e */ /* 0x000fe400048070ff */
[----:B------:R-:W-:Y:S01]  /*3df0*/  F2FP.SATFINITE.E4M3.F32.PACK_AB_MERGE_C R97, RZ, R97, RZ ;  /* 0x00000061ff61723e */ /* 0x000fe200048070ff */
[----:B------:R-:W-:Y:S01]  /*3e00*/  FADD R19, R19, R102 ;  /* 0x0000006613137221 */ /* 0x000fe20000000000 */
[----:B------:R-:W-:Y:S01]  /*3e10*/  LOP3.LUT R22, R22, 0xffff, RZ, 0xc0, !PT ;  /* 0x0000ffff16167812 */ /* 0x000fe200078ec0ff */
[----:B-----5:R-:W-:Y:S01]  /*3e20*/  @!P3 FMUL R116, R116, R116 ;  /* 0x000000747474b220 */ /* 0x020fe20000400000 */
[----:B------:R-:W-:Y:S01]  /*3e30*/  FSETP.GEU.AND P3, PT, R95, -126, PT ;  /* 0xc2fc00005f00780b */ /* 0x000fe20003f6e000 */
[----:B------:R-:W-:Y:S01]  /*3e40*/  @!P4 FMUL R91, R91, 0.5 ;  /* 0x3f0000005b5bc820 */ /* 0x000fe20000400000 */
[----:B--2---:R-:W-:-:S01]  /*3e50*/  FFMA R98, R111, UR24, -R108 ;  /* 0x000000186f627c23 */ /* 0x004fc2000800086c */
[----:B------:R-:W-:-:S02]  /*3e60*/  LOP3.LUT R97, R97, 0xffff, RZ, 0xc0, !PT ;  /* 0x0000ffff61617812 */ /* 0x000fc400078ec0ff */
[----:B------:R-:W-:Y:S01]  /*3e70*/  @!P6 FMUL R14, R14, 0.5 ;  /* 0x3f0000000e0ee820 */ /* 0x000fe20000400000 */
[----:B------:R1:W2:Y:S01]  /*3e80*/  MUFU.EX2 R106, R91 ;  /* 0x0000005b006a7308 */ /* 0x0002a20000000800 */
[----:B---3--:R-:W-:Y:S01]  /*3e90*/  @!P5 FMUL R99, R99, R99 ;  /* 0x000000636363d220 */ /* 0x008fe20000400000 */
[----:B------:R-:W-:-:S05]  /*3ea0*/  FSETP.GEU.AND P5, PT, R94, -126, PT ;  /* 0xc2fc00005e00780b */ /* 0x000fca0003fae000 */
[----:B------:R-:W-:Y:S01]  /*3eb0*/  @!P3 FMUL R95, R95, 0.5 ;  /* 0x3f0000005f5fb820 */ /* 0x000fe20000400000 */
[----:B------:R-:W3:Y:S01]  /*3ec0*/  MUFU.EX2 R103, R14 ;  /* 0x0000000e00677308 */ /* 0x000ee20000000800 */
[----:B-1----:R-:W-:-:S06]  /*3ed0*/  FFMA R91, R114, UR24, -R108 ;  /* 0x00000018725b7c23 */ /* 0x002fcc000800086c */
[----:B------:R-:W-:Y:S01]  /*3ee0*/  @!P5 FMUL R94, R94, 0.5 ;  /* 0x3f0000005e5ed820 */ /* 0x000fe20000400000 */
[----:B------:R1:W4:Y:S01]  /*3ef0*/  MUFU.EX2 R111, R95 ;  /* 0x0000005f006f7308 */ /* 0x0003220000000800 */
[----:B--2---:R-:W-:Y:S01]  /*3f00*/  @!P4 FMUL R106, R106, R106 ;  /* 0x0000006a6a6ac220 */ /* 0x004fe20000400000 */
[----:B------:R-:W-:-:S06]  /*3f10*/  FSETP.GEU.AND P4, PT, R98, -126, PT ;  /* 0xc2fc00006200780b */ /* 0x000fcc0003f8e000 */
[----:B------:R2:W5:Y:S01]  /*3f20*/  MUFU.EX2 R110, R94 ;  /* 0x0000005e006e7308 */ /* 0x0005620000000800 */
[----:B---3--:R-:W-:Y:S01]  /*3f30*/  @!P6 FMUL R103, R103, R103 ;  /* 0x000000676767e220 */ /* 0x008fe20000400000 */
[----:B------:R-:W-:Y:S01]  /*3f40*/  FSETP.GEU.AND P6, PT, R107, -126, PT ;  /* 0xc2fc00006b00780b */ /* 0x000fe20003fce000 */
[----:B-1----:R-:W-:-:S01]  /*3f50*/  FADD R95, R101, R90 ;  /* 0x0000005a655f7221 */ /* 0x002fc20000000000 */
[----:B------:R-:W-:Y:S02]  /*3f60*/  F2FP.SATFINITE.E4M3.F32.PACK_AB_MERGE_C R101, RZ, R101, RZ ;  /* 0x00000065ff65723e */ /* 0x000fe400048070ff */
[----:B------:R-:W-:Y:S01]  /*3f70*/  F2FP.SATFINITE.E4M3.F32.PACK_AB_MERGE_C R90, RZ, R90, RZ ;  /* 0x0000005aff5a723e */ /* 0x000fe200048070ff */
[----:B------:R-:W-:Y:S01]  /*3f80*/  @!P4 FMUL R98, R98, 0.5 ;  /* 0x3f0000006262c820 */ /* 0x000fe20000400000 */
[----:B------:R-:W-:Y:S01]  /*3f90*/  LOP3.LUT R101, R101, 0xffff, RZ, 0xc0, !PT ;  /* 0x0000ffff65657812 */ /* 0x000fe200078ec0ff */
[----:B--2---:R-:W-:Y:S01]  /*3fa0*/  FFMA R94, R118, UR24, -R108 ;  /* 0x00000018765e7c23 */ /* 0x004fe2000800086c */
[----:B----4-:R-:W-:Y:S01]  /*3fb0*/  @!P3 FMUL R111, R111, R111 ;  /* 0x0000006f6f6fb220 */ /* 0x010fe20000400000 */
[----:B------:R1:W2:Y:S01]  /*3fc0*/  MUFU.EX2 R114, R98 ;  /* 0x0000006200727308 */ /* 0x0002a20000000800 */
[----:B------:R-:W-:-:S02]  /*3fd0*/  LOP3.LUT R90, R90, 0xffff, RZ, 0xc0, !PT ;  /* 0x0000ffff5a5a7812 */ /* 0x000fc400078ec0ff */
[----:B------:R-:W-:Y:S01]  /*3fe0*/  FSETP.GEU.AND P3, PT, R94, -126, PT ;  /* 0xc2fc00005e00780b */ /* 0x000fe20003f6e000 */
[----:B------:R-:W-:Y:S01]  /*3ff0*/  @!P6 FMUL R107, R107, 0.5 ;  /* 0x3f0000006b6be820 */ /* 0x000fe20000400000 */
[----:B------:R-:W-:Y:S01]  /*4000*/  PRMT R100, R101, 0x7604, R100 ;  /* 0x0000760465647816 */ /* 0x000fe20000000064 */
[----:B-----5:R-:W-:Y:S01]  /*4010*/  @!P5 FMUL R110, R110, R110 ;  /* 0x0000006e6e6ed220 */ /* 0x020fe20000400000 */
[----:B------:R-:W-:Y:S01]  /*4020*/  FSETP.GEU.AND P5, PT, R91, -126, PT ;  /* 0xc2fc00005b00780b */ /* 0x000fe20003fae000 */
[----:B------:R-:W3:Y:S01]  /*4030*/  MUFU.EX2 R14, R107 ;  /* 0x0000006b000e7308 */ /* 0x000ee20000000800 */
[----:B-1----:R-:W-:-:S01]  /*4040*/  FADD R98, R96, R23 ;  /* 0x0000001760627221 */ /* 0x002fc20000000000 */
[----:B------:R-:W-:Y:S02]  /*4050*/  F2FP.SATFINITE.E4M3.F32.PACK_AB_MERGE_C R23, RZ, R23, RZ ;  /* 0x00000017ff17723e */ /* 0x000fe400048070ff */
[----:B------:R-:W-:Y:S01]  /*4060*/  F2FP.SATFINITE.E4M3.F32.PACK_AB_MERGE_C R96, RZ, R96, RZ ;  /* 0x00000060ff60723e */ /* 0x000fe200048070ff */
[----:B------:R-:W-:Y:S01]  /*4070*/  FADD R17, R17, R98 ;  /* 0x0000006211117221 */ /* 0x000fe20000000000 */
[----:B------:R-:W-:-:S01]  /*4080*/  FADD R98, R112, R111 ;  /* 0x0000006f70627221 */ /* 0x000fc20000000000 */
[----:B------:R-:W-:Y:S01]  /*4090*/  F2FP.SATFINITE.E4M3.F32.PACK_AB_MERGE_C R112, RZ, R112, RZ ;  /* 0x00000070ff70723e */ /* 0x000fe200048070ff */
[----:B------:R-:W-:Y:S01]  /*40a0*/  @!P3 FMUL R94, R94, 0.5 ;  /* 0x3f0000005e5eb820 */ /* 0x000fe20000400000 */
[----:B--2---:R-:W-:Y:S01]  /*40b0*/  @!P4 FMUL R114, R114, R114 ;  /* 0x000000727272c220 */ /* 0x004fe20000400000 */
[----:B------:R-:W-:-:S02]  /*40c0*/  FSETP.GEU.AND P4, PT, R119, -126, PT ;  /* 0xc2fc00007700780b */ /* 0x000fc40003f8e000 */
[----:B------:R1:W2:Y:S01]  /*40d0*/  MUFU.EX2 R107, R94 ;  /* 0x0000005e006b7308 */ /* 0x0002a20000000800 */
[----:B------:R-:W-:Y:S01]  /*40e0*/  @!P5 FMUL R91, R91, 0.5 ;  /* 0x3f0000005b5bd820 */ /* 0x000fe20000400000 */
[----:B------:R-:W-:Y:S01]  /*40f0*/  FADD R102, R113, R114 ;  /* 0x0000007271667221 */ /* 0x000fe20000000000 */
[----:B------:R-:W-:Y:S01]  /*4100*/  F2FP.SATFINITE.E4M3.F32.PACK_AB_MERGE_C R113, RZ, R113, RZ ;  /* 0x00000071ff71723e */ /* 0x000fe200048070ff */
[----:B------:R-:W-:Y:S02]  /*4110*/  IMAD.U32 R15, R112, 0x10000, RZ ;  /* 0x00010000700f7824 */ /* 0x000fe400078e00ff */
[----:B---3--:R-:W-:Y:S01]  /*4120*/  @!P6 FMUL R14, R14, R14 ;  /* 0x0000000e0e0ee220 */ /* 0x008fe20000400000 */
[----:B------:R-:W-:Y:S01]  /*4130*/  FSETP.GEU.AND P6, PT, R115, -126, PT ;  /* 0xc2fc00007300780b */ /* 0x000fe20003fce000 */
[----:B------:R3:W4:Y:S01]  /*4140*/  MUFU.EX2 R108, R91 ;  /* 0x0000005b006c7308 */ /* 0x0007220000000800 */
[----:B-1----:R-:W-:-:S01]  /*4150*/  FADD R94, R93, R20 ;  /* 0x000000145d5e7221 */ /* 0x002fc20000000000 */
[----:B------:R-:W-:Y:S01]  /*4160*/  F2FP.SATFINITE.E4M3.F32.PACK_AB_MERGE_C R20, RZ, R20, RZ ;  /* 0x00000014ff14723e */ /* 0x000fe200048070ff */
[----:B------:R-:W-:Y:S01]  /*4170*/  @!P4 FMUL R119, R119, 0.5 ;  /* 0x3f0000007777c820 */ /* 0x000fe20000400000 */
[----:B------:R-:W-:Y:S01]  /*4180*/  F2FP.SATFINITE.E4M3.F32.PACK_AB_MERGE_C R93, RZ, R93, RZ ;  /* 0x0000005dff5d723e */ /* 0x000fe200048070ff */
[----:B------:R-:W-:-:S01]  /*4190*/  FADD R94, R94, R95 ;  /* 0x0000005f5e5e7221 */ /* 0x000fc20000000000 */
[----:B------:R-:W-:Y:S01]  /*41a0*/  LOP3.LUT R20, R20, 0xffff, RZ, 0xc0, !PT ;  /* 0x0000ffff14147812 */ /* 0x000fe200078ec0ff */
[----:B------:R-:W-:-:S01]  /*41b0*/  FADD R95, R13, R14 ;  /* 0x0000000e0d5f7221 */ /* 0x000fc20000000000 */
[----:B------:R-:W-:Y:S01]  /*41c0*/  LOP3.LUT R93, R93, 0xffff, RZ, 0xc0, !PT ;  /* 0x0000ffff5d5d7812 */ /* 0x000fe200078ec0ff */
[----:B--2---:R-:W-:Y:S01]  /*41d0*/  @!P3 FMUL R107, R107, R107 ;  /* 0x0000006b6b6bb220 */ /* 0x004fe20000400000 */
[----:B------:R-:W-:-:S02]  /*41e0*/  FSETP.GEU.AND P3, PT, R16, -126, PT ;  /* 0xc2fc00001000780b */ /* 0x000fc40003f6e000 */
[----:B------:R-:W-:Y:S01]  /*41f0*/  @!P6 FMUL R115, R115, 0.5 ;  /* 0x3f0000007373e820 */ /* 0x000fe20000400000 */
[----:B------:R-:W1:Y:S01]  /*4200*/  MUFU.EX2 R119, R119 ;  /* 0x0000007700777308 */ /* 0x000e620000000800 */
[----:B---3--:R-:W-:-:S01]  /*4210*/  FADD R91, R92, R21 ;  /* 0x000000155c5b7221 */ /* 0x008fc20000000000 */
[----:B------:R-:W-:Y:S01]  /*4220*/  F2FP.SATFINITE.E4M3.F32.PACK_AB_MERGE_C R21, RZ, R21, RZ ;  /* 0x00000015ff15723e */ /* 0x000fe200048070ff */
[----:B------:R-:W-:-:S01]  /*4230*/  FADD R94, R19, R94 ;  /* 0x0000005e135e7221 */ /* 0x000fc20000000000 */
[----:B------:R-:W-:Y:S01]  /*4240*/  F2FP.SATFINITE.E4M3.F32.PACK_AB_MERGE_C R92, RZ, R92, RZ ;  /* 0x0000005cff5c723e */ /* 0x000fe200048070ff */
[----:B------:R-:W-:-:S01]  /*4250*/  FADD R104, R91, R104 ;  /* 0x000000685b687221 */ /* 0x000fc20000000000 */
[----:B------:R-:W-:Y:S01]  /*4260*/  FADD R91, R109, R110 ;  /* 0x0000006e6d5b7221 */ /* 0x000fe20000000000 */
[----:B------:R-:W-:Y:S01]  /*4270*/  LOP3.LUT R21, R21, 0xff, RZ, 0xc0, !PT ;  /* 0x000000ff15157812 */ /* 0x000fe200078ec0ff */
[----:B------:R-:W2:Y:S01]  /*4280*/  MUFU.EX2 R118, R115 ;  /* 0x0000007300767308 */ /* 0x000ea20000000800 */
[----:B------:R-:W-:Y:S01]  /*4290*/  F2FP.SATFINITE.E4M3.F32.PACK_AB_MERGE_C R110, RZ, R110, RZ ;  /* 0x0000006eff6e723e */ /* 0x000fe200048070ff */
[----:B----4-:R-:W-:Y:S01]  /*42a0*/  @!P5 FMUL R108, R108, R108 ;  /* 0x0000006c6c6cd220 */ /* 0x010fe20000400000 */
[----:B------:R-:W-:Y:S01]  /*42b0*/  @!P3 FMUL R16, R16, 0.5 ;  /* 0x3f0000001010b820 */ /* 0x000fe20000400000 */
[----:B------:R-:W-:Y:S01]  /*42c0*/  LOP3.LUT R92, R92, 0xff, RZ, 0xc0, !PT ;  /* 0x000000ff5c5c7812 */ /* 0x000fe200078ec0ff */
[----:B------:R-:W-:-:S01]  /*42d0*/  FADD R17, R17, R104 ;  /* 0x0000006811117221 */ /* 0x000fc20000000000 */
[----:B------:R-:W-:Y:S01]  /*42e0*/  PRMT R20, R20, 0x7604, R21 ;  /* 0x0000760414147816 */ /* 0x000fe20000000015 */
[----:B------:R-:W-:Y:S01]  /*42f0*/  IMAD.U32 R21, R110, 0x10000, RZ ;  /* 0x000100006e157824 */ /* 0x000fe200078e00ff */
[----:B------:R-:W-:Y:S01]  /*4300*/  F2FP.SATFINITE.E4M3.F32.PACK_AB_MERGE_C R109, RZ, R109, RZ ;  /* 0x0000006dff6d723e */ /* 0x000fe200048070ff */
[----:B------:R-:W3:Y:S01]  /*4310*/  MUFU.EX2 R16, R16 ;  /* 0x0000001000107308 */ /* 0x000ee20000000800 */
[----:B------:R-:W-:Y:S01]  /*4320*/  F2FP.SATFINITE.E4M3.F32.PACK_AB_MERGE_C R13, RZ, R13, RZ ;  /* 0x0000000dff0d723e */ /* 0x000fe200048070ff */
[----:B-1----:R-:W-:Y:S01]  /*4330*/  @!P4 FMUL R119, R119, R119 ;  /* 0x000000777777c220 */ /* 0x002fe20000400000 */
[----:B------:R-:W-:Y:S01]  /*4340*/  LOP3.LUT R113, R113, 0xffff, RZ, 0xc0, !PT ;  /* 0x0000ffff71717812 */ /* 0x000fe200078ec0ff */
[----:B------:R-:W-:Y:S01]  /*4350*/  IMAD.U32 R109, R109, 0x10000, RZ ;  /* 0x000100006d6d7824 */ /* 0x000fe200078e00ff */
[----:B------:R-:W-:Y:S01]  /*4360*/  PRMT R92, R93, 0x7604, R92 ;  /* 0x000076045d5c7816 */ /* 0x000fe2000000005c */
[----:B------:R-:W-:Y:S01]  /*4370*/  FADD R120, R99, R108 ;  /* 0x0000006c63787221 */ /* 0x000fe20000000000 */
[----:B------:R-:W-:Y:S01]  /*4380*/  F2FP.SATFINITE.E4M3.F32.PACK_AB_MERGE_C R14, RZ, R14, RZ ;  /* 0x0000000eff0e723e */ /* 0x000fe200048070ff */
[----:B--2---:R-:W-:Y:S01]  /*4390*/  @!P6 FMUL R118, R118, R118 ;  /* 0x000000767676e220 */ /* 0x004fe20000400000 */
[----:B------:R-:W-:Y:S01]  /*43a0*/  F2FP.SATFINITE.E4M3.F32.PACK_AB_MERGE_C R114, RZ, R114, RZ ;  /* 0x00000072ff72723e */ /* 0x000fe200048070ff */
[----:B------:R-:W-:Y:S01]  /*43b0*/  FADD R115, R116, R107 ;  /* 0x0000006b74737221 */ /* 0x000fe20000000000 */
[----:B------:R-:W-:Y:S01]  /*43c0*/  LOP3.LUT R13, R13, 0xffff, RZ, 0xc0, !PT ;  /* 0x0000ffff0d0d7812 */ /* 0x000fe200078ec0ff */
[----:B------:R-:W-:Y:S01]  /*43d0*/  FADD R122, R103, R118 ;  /* 0x00000076677a7221 */ /* 0x000fe20000000000 */
[----:B------:R-:W-:Y:S01]  /*43e0*/  F2FP.SATFINITE.E4M3.F32.PACK_AB_MERGE_C R111, RZ, R111, RZ ;  /* 0x0000006fff6f723e */ /* 0x000fe200048070ff */
[----:B------:R-:W-:Y:S01]  /*43f0*/  FADD R121, R106, R119 ;  /* 0x000000776a797221 */ /* 0x000fe20000000000 */
[----:B------:R-:W-:Y:S01]  /*4400*/  LOP3.LUT R21, R18, 0xff0000, R21, 0xf8, !PT ;  /* 0x00ff000012157812 */ /* 0x000fe200078ef815 */
[----:B------:R-:W-:Y:S01]  /*4410*/  IMAD.SHL.U32 R18, R113, 0x1000000, RZ ;  /* 0x0100000071127824 */ /* 0x000fe200078e00ff */
[----:B------:R-:W-:Y:S01]  /*4420*/  LOP3.LUT R15, R92, 0xff0000, R15, 0xf8, !PT ;  /* 0x00ff00005c0f7812 */ /* 0x000fe200078ef80f */
[----:B------:R-:W-:Y:S01]  /*4430*/  IMAD.SHL.U32 R13, R13, 0x1000000, RZ ;  /* 0x010000000d0d7824 */ /* 0x000fe200078e00ff */
[----:B------:R-:W-:Y:S01]  /*4440*/  LOP3.LUT R14, R14, 0xffff, RZ, 0xc0, !PT ;  /* 0x0000ffff0e0e7812 */ /* 0x000fe200078ec0ff */
[----:B------:R-:W-:Y:S01]  /*4450*/  FADD R17, R17, R94 ;  /* 0x0000005e11117221 */ /* 0x000fe20000000000 */
[----:B------:R-:W-:Y:S01]  /*4460*/  LOP3.LUT R114, R114, 0xffff, RZ, 0xc0, !PT ;  /* 0x0000ffff72727812 */ /* 0x000fe200078ec0ff */
[----:B---3--:R-:W-:Y:S01]  /*4470*/  @!P3 FMUL R16, R16, R16 ;  /* 0x000000101010b220 */ /* 0x008fe20000400000 */
[----:B------:R-:W-:Y:S01]  /*4480*/  LOP3.LUT R23, R23, 0xff, RZ, 0xc0, !PT ;  /* 0x000000ff17177812 */ /* 0x000fe200078ec0ff */
[----:B------:R-:W-:Y:S01]  /*4490*/  IMAD.SHL.U32 R14, R14, 0x1000000, RZ ;  /* 0x010000000e0e7824 */ /* 0x000fe200078e00ff */
[----:B------:R-:W-:Y:S01]  /*44a0*/  F2FP.SATFINITE.E4M3.F32.PACK_AB_MERGE_C R99, RZ, R99, RZ ;  /* 0x00000063ff63723e */ /* 0x000fe200048070ff */
[----:B------:R-:W-:Y:S01]  /*44b0*/  FFMA R11, R16, R11, R17 ;  /* 0x0000000b100b7223 */ /* 0x000fe20000000011 */
[----:B------:R-:W-:Y:S01]  /*44c0*/  F2FP.SATFINITE.E4M3.F32.PACK_AB_MERGE_C R116, RZ, R116, RZ ;  /* 0x00000074ff74723e */ /* 0x000fe200048070ff */
[----:B------:R-:W-:Y:S01]  /*44d0*/  FMUL R24, R24, R16 ;  /* 0x0000001018187220 */ /* 0x000fe20000400000 */
[----:B------:R-:W-:Y:S01]  /*44e0*/  F2FP.SATFINITE.E4M3.F32.PACK_AB_MERGE_C R108, RZ, R108, RZ ;  /* 0x0000006cff6c723e */ /* 0x000fe200048070ff */
[----:B------:R-:W-:Y:S01]  /*44f0*/  IMAD.U32 R99, R99, 0x10000, RZ ;  /* 0x0001000063637824 */ /* 0x000fe200078e00ff */
[----:B------:R-:W-:Y:S01]  /*4500*/  F2FP.SATFINITE.E4M3.F32.PACK_AB_MERGE_C R107, RZ, R107, RZ ;  /* 0x0000006bff6b723e */ /* 0x000fe200048070ff */
[----:B------:R-:W-:Y:S01]  /*4510*/  IMAD.U32 R19, R116, 0x10000, RZ ;  /* 0x0001000074137824 */ /* 0x000fe200078e00ff */
[----:B------:R-:W-:Y:S01]  /*4520*/  F2FP.SATFINITE.E4M3.F32.PACK_AB_MERGE_C R103, RZ, R103, RZ ;  /* 0x00000067ff67723e */ /* 0x000fe200048070ff */
[----:B------:R-:W-:Y:S01]  /*4530*/  FMUL R25, R25, R16 ;  /* 0x0000001019197220 */ /* 0x000fe20000400000 */
[----:B------:R-:W-:Y:S01]  /*4540*/  F2FP.SATFINITE.E4M3.F32.PACK_AB_MERGE_C R106, RZ, R106, RZ ;  /* 0x0000006aff6a723e */ /* 0x000fe200048070ff */
[----:B------:R-:W-:Y:S01]  /*4550*/  IMAD.U32 R107, R107, 0x10000, RZ ;  /* 0x000100006b6b7824 */ /* 0x000fe200078e00ff */
[----:B------:R-:W-:Y:S01]  /*4560*/  F2FP.SATFINITE.E4M3.F32.PACK_AB_MERGE_C R119, RZ, R119, RZ ;  /* 0x00000077ff77723e */ /* 0x000fe200048070ff */
[-C--:B------:R-:W-:Y:S01]  /*4570*/  FMUL R28, R28, R16.reuse ;  /* 0x000000101c1c7220 */ /* 0x080fe20000400000 */
[----:B------:R-:W-:Y:S01]  /*4580*/  SHF.L.U32 R111, R111, 0x10, RZ ;  /* 0x000000106f6f7819 */ /* 0x000fe200000006ff */
[-C--:B------:R-:W-:Y:S01]  /*4590*/  FMUL R29, R29, R16.reuse ;  /* 0x000000101d1d7220 */ /* 0x080fe20000400000 */
[----:B------:R-:W-:Y:S01]  /*45a0*/  LOP3.LUT R96, R96, 0xff, RZ, 0xc0, !PT ;  /* 0x000000ff60607812 */ /* 0x000fe200078ec0ff */
[-C--:B------:R-:W-:Y:S01]  /*45b0*/  FMUL R32, R32, R16.reuse ;  /* 0x0000001020207220 */ /* 0x080fe20000400000 */
[----:B------:R-:W-:Y:S01]  /*45c0*/  LOP3.LUT R88, R88, 0xff0000, R109, 0xf8, !PT ;  /* 0x00ff000058587812 */ /* 0x000fe200078ef86d */
[----:B------:R-:W-:Y:S01]  /*45d0*/  FMUL R33, R33, R16 ;  /* 0x0000001021217220 */ /* 0x000fe20000400000 */
[----:B------:R-:W-:Y:S01]  /*45e0*/  F2FP.SATFINITE.E4M3.F32.PACK_AB_MERGE_C R118, RZ, R118, RZ ;  /* 0x00000076ff76723e */ /* 0x000fe200048070ff */
[----:B------:R-:W-:Y:S01]  /*45f0*/  FMUL R36, R36, R16 ;  /* 0x0000001024247220 */ /* 0x000fe20000400000 */
[----:B------:R-:W-:Y:S01]  /*4600*/  LOP3.LUT R18, R15, R18, RZ, 0xfc, !PT ;  /* 0x000000120f127212 */ /* 0x000fe200078efcff */
[----:B------:R-:W-:Y:S01]  /*4610*/  IMAD.SHL.U32 R15, R114, 0x1000000, RZ ;  /* 0x01000000720f7824 */ /* 0x000fe200078e00ff */
[----:B------:R-:W-:Y:S01]  /*4620*/  PRMT R22, R22, 0x7604, R23 ;  /* 0x0000760416167816 */ /* 0x000fe20000000017 */
[----:B------:R-:W-:Y:S01]  /*4630*/  IMAD.U32 R23, R108, 0x10000, RZ ;  /* 0x000100006c177824 */ /* 0x000fe200078e00ff */
[----:B------:R-:W-:Y:S01]  /*4640*/  LOP3.LUT R103, R103, 0xffff, RZ, 0xc0, !PT ;  /* 0x0000ffff67677812 */ /* 0x000fe200078ec0ff */
[-C--:B------:R-:W-:Y:S01]  /*4650*/  FMUL R37, R37, R16.reuse ;  /* 0x0000001025257220 */ /* 0x080fe20000400000 */
[----:B------:R-:W-:Y:S01]  /*4660*/  LOP3.LUT R106, R106, 0xffff, RZ, 0xc0, !PT ;  /* 0x0000ffff6a6a7812 */ /* 0x000fe200078ec0ff */
[-C--:B------:R-:W-:Y:S01]  /*4670*/  FMUL R40, R40, R16.reuse ;  /* 0x0000001028287220 */ /* 0x080fe20000400000 */
[----:B------:R-:W-:Y:S01]  /*4680*/  LOP3.LUT R119, R119, 0xffff, RZ, 0xc0, !PT ;  /* 0x0000ffff77777812 */ /* 0x000fe200078ec0ff */
[----:B------:R-:W-:Y:S01]  /*4690*/  IMAD.SHL.U32 R103, R103, 0x1000000, RZ ;  /* 0x0100000067677824 */ /* 0x000fe200078e00ff */
[----:B------:R-:W-:Y:S01]  /*46a0*/  LOP3.LUT R20, R20, 0xff0000, R111, 0xf8, !PT ;  /* 0x00ff000014147812 */ /* 0x000fe200078ef86f */
[----:B------:R-:W-:Y:S01]  /*46b0*/  IMAD.SHL.U32 R106, R106, 0x1000000, RZ ;  /* 0x010000006a6a7824 */ /* 0x000fe200078e00ff */
[----:B------:R-:W-:Y:S01]  /*46c0*/  PRMT R96, R97, 0x7604, R96 ;  /* 0x0000760461607816 */ /* 0x000fe20000000060 */
[----:B------:R-:W-:Y:S01]  /*46d0*/  IMAD.SHL.U32 R119, R119, 0x1000000, RZ ;  /* 0x0100000077777824 */ /* 0x000fe200078e00ff */
[----:B------:R-:W-:Y:S01]  /*46e0*/  PRMT R90, R90, 0x7604, R105 ;  /* 0x000076045a5a7816 */ /* 0x000fe20000000069 */
[-C--:B------:R-:W-:Y:S01]  /*46f0*/  FMUL R41, R41, R16.reuse ;  /* 0x0000001029297220 */ /* 0x080fe20000400000 */
[----:B------:R-:W-:Y:S01]  /*4700*/  LOP3.LUT R13, R88, R13, RZ, 0xfc, !PT ;  /* 0x0000000d580d7212 */ /* 0x000fe200078efcff */
[-C--:B------:R-:W-:Y:S01]  /*4710*/  FMUL R44, R44, R16.reuse ;  /* 0x000000102c2c7220 */ /* 0x080fe20000400000 */
[----:B------:R-:W-:Y:S01]  /*4720*/  LOP3.LUT R118, R118, 0xffff, RZ, 0xc0, !PT ;  /* 0x0000ffff76767812 */ /* 0x000fe200078ec0ff */
[-C--:B------:R-:W-:Y:S01]  /*4730*/  FMUL R45, R45, R16.reuse ;  /* 0x000000102d2d7220 */ /* 0x080fe20000400000 */
[----:B------:R-:W-:Y:S01]  /*4740*/  FSETP.GEU.AND P4, PT, R117, -126, PT ;  /* 0xc2fc00007500780b */ /* 0x000fe20003f8e000 */
[----:B------:R-:W-:Y:S01]  /*4750*/  FMUL R48, R48, R16 ;  /* 0x0000001030307220 */ /* 0x000fe20000400000 */
[----:B------:R-:W-:Y:S01]  /*4760*/  LOP3.LUT R14, R21, R14, RZ, 0xfc, !PT ;  /* 0x0000000e150e7212 */ /* 0x000fe200078efcff */
[-C--:B------:R-:W-:Y:S01]  /*4770*/  FMUL R49, R49, R16.reuse ;  /* 0x0000001031317220 */ /* 0x080fe20000400000 */
[----:B------:R-:W-:Y:S01]  /*4780*/  LOP3.LUT R15, R20, R15, RZ, 0xfc, !PT ;  /* 0x0000000f140f7212 */ /* 0x000fe200078efcff */
[-C--:B------:R-:W-:Y:S01]  /*4790*/  FMUL R52, R52, R16.reuse ;  /* 0x0000001034347220 */ /* 0x080fe20000400000 */
[----:B------:R-:W-:Y:S01]  /*47a0*/  LOP3.LUT R96, R96, 0xff0000, R99, 0xf8, !PT ;  /* 0x00ff000060607812 */ /* 0x000fe200078ef863 */
[-C--:B------:R-:W-:Y:S01]  /*47b0*/  FMUL R53, R53, R16.reuse ;  /* 0x0000001035357220 */ /* 0x080fe20000400000 */
[----:B------:R-:W-:Y:S01]  /*47c0*/  LOP3.LUT R19, R100, 0xff0000, R19, 0xf8, !PT ;  /* 0x00ff000064137812 */ /* 0x000fe200078ef813 */
[-C--:B------:R-:W-:Y:S01]  /*47d0*/  FMUL R56, R56, R16.reuse ;  /* 0x0000001038387220 */ /* 0x080fe20000400000 */
[----:B------:R-:W-:Y:S01]  /*47e0*/  LOP3.LUT R22, R22, 0xff0000, R23, 0xf8, !PT ;  /* 0x00ff000016167812 */ /* 0x000fe200078ef817 */
[-C--:B------:R-:W-:Y:S01]  /*47f0*/  FMUL R57, R57, R16.reuse ;  /* 0x0000001039397220 */ /* 0x080fe20000400000 */
[----:B------:R-:W-:Y:S01]  /*4800*/  LOP3.LUT R90, R90, 0xff0000, R107, 0xf8, !PT ;  /* 0x00ff00005a5a7812 */ /* 0x000fe200078ef86b */
[----:B------:R-:W-:Y:S01]  /*4810*/  @!P4 FMUL R117, R117, 0.5 ;  /* 0x3f0000007575c820 */ /* 0x000fe20000400000 */
[----:B------:R-:W-:Y:S01]  /*4820*/  SHF.L.U32 R17, R118, 0x18, RZ ;  /* 0x0000001876117819 */ /* 0x000fe200000006ff */
[-C--:B------:R-:W-:Y:S01]  /*4830*/  FMUL R60, R60, R16.reuse ;  /* 0x000000103c3c7220 */ /* 0x080fe20000400000 */
[----:B------:R-:W-:Y:S01]  /*4840*/  SEL R20, R18, R13, P2 ;  /* 0x0000000d12147207 */ /* 0x000fe20001000000 */
[----:B------:R-:W-:Y:S01]  /*4850*/  FMUL R61, R61, R16 ;  /* 0x000000103d3d7220 */ /* 0x000fe20000400000 */
[----:B------:R-:W-:Y:S01]  /*4860*/  SEL R21, R13, R18, P2 ;  /* 0x000000120d157207 */ /* 0x000fe20001000000 */
[----:B------:R-:W-:Y:S01]  /*4870*/  IMAD.MOV.U32 R13, RZ, RZ, 0x3021 ;  /* 0x00003021ff0d7424 */ /* 0x000fe200078e00ff */
[----:B------:R-:W-:Y:S01]  /*4880*/  LOP3.LUT R96, R96, R103, RZ, 0xfc, !PT ;  /* 0x0000006760607212 */ /* 0x000fe200078efcff */
[----:B------:R-:W-:Y:S01]  /*4890*/  FMUL R64, R64, R16 ;  /* 0x0000001040407220 */ /* 0x000fe20000400000 */
[----:B------:R-:W-:Y:S01]  /*48a0*/  LOP3.LUT R19, R19, R106, RZ, 0xfc, !PT ;  /* 0x0000006a13137212 */ /* 0x000fe200078efcff */
[-C--:B------:R-:W-:Y:S01]  /*48b0*/  FMUL R65, R65, R16.reuse ;  /* 0x0000001041417220 */ /* 0x080fe20000400000 */
[----:B------:R-:W-:Y:S01]  /*48c0*/  LOP3.LUT R17, R22, R17, RZ, 0xfc, !PT ;  /* 0x0000001116117212 */ /* 0x000fe200078efcff */
[-C--:B------:R-:W-:Y:S01]  /*48d0*/  FMUL R68, R68, R16.reuse ;  /* 0x0000001044447220 */ /* 0x080fe20000400000 */
[----:B------:R-:W-:Y:S01]  /*48e0*/  LOP3.LUT R90, R90, R119, RZ, 0xfc, !PT ;  /* 0x000000775a5a7212 */ /* 0x000fe200078efcff */
[----:B------:R-:W-:Y:S01]  /*48f0*/  FMUL R69, R69, R16 ;  /* 0x0000001045457220 */ /* 0x000fe20000400000 */
[----:B------:R-:W-:Y:S01]  /*4900*/  SHF.R.U32.HI R13, RZ, R0, R13 ;  /* 0x00000000ff0d7219 */ /* 0x000fe2000001160d */
[----:B------:R-:W-:Y:S01]  /*4910*/  FMUL R72, R72, R16 ;  /* 0x0000001048487220 */ /* 0x000fe20000400000 */
[----:B------:R-:W-:Y:S01]  /*4920*/  SEL R18, R19, R96, P2 ;  /* 0x0000006013127207 */ /* 0x000fe20001000000 */
[----:B------:R-:W-:Y:S01]  /*4930*/  FMUL R73, R73, R16 ;  /* 0x0000001049497220 */ /* 0x000fe20000400000 */
[----:B------:R-:W-:Y:S01]  /*4940*/  SEL R22, R15, R14, P2 ;  /* 0x0000000e0f167207 */ /* 0x000fe20001000000 */
[-C--:B------:R-:W-:Y:S01]  /*4950*/  FMUL R76, R76, R16.reuse ;  /* 0x000000104c4c7220 */ /* 0x080fe20000400000 */
[----:B------:R-:W-:Y:S01]  /*4960*/  SEL R88, R90, R17, P2 ;  /* 0x000000115a587207 */ /* 0x000fe20001000000 */
[-C--:B------:R-:W-:Y:S01]  /*4970*/  FMUL R77, R77, R16.reuse ;  /* 0x000000104d4d7220 */ /* 0x080fe20000400000 */
[----:B------:R-:W-:Y:S01]  /*4980*/  SEL R19, R96, R19, P2 ;  /* 0x0000001360137207 */ /* 0x000fe20001000000 */
[-C--:B------:R-:W-:Y:S01]  /*4990*/  FMUL R80, R80, R16.reuse ;  /* 0x0000001050507220 */ /* 0x080fe20000400000 */
[----:B------:R-:W-:Y:S01]  /*49a0*/  SEL R15, R14, R15, P2 ;  /* 0x0000000f0e0f7207 */ /* 0x000fe20001000000 */
[----:B------:R-:W-:Y:S01]  /*49b0*/  FMUL R81, R81, R16 ;  /* 0x0000001051517220 */ /* 0x000fe20000400000 */
[----:B------:R-:W-:Y:S01]  /*49c0*/  SEL R17, R17, R90, P2 ;  /* 0x0000005a11117207 */ /* 0x000fe20001000000 */
[-C--:B------:R-:W-:Y:S01]  /*49d0*/  FMUL R84, R84, R16.reuse ;  /* 0x0000001054547220 */ /* 0x080fe20000400000 */
[----:B------:R-:W-:Y:S01]  /*49e0*/  LOP3.LUT R13, R13, 0xf, RZ, 0xc0, !PT ;  /* 0x0000000f0d0d7812 */ /* 0x000fe200078ec0ff */
[----:B------:R-:W-:Y:S01]  /*49f0*/  FMUL R85, R85, R16 ;  /* 0x0000001055557220 */ /* 0x000fe20000400000 */
[----:B------:R-:W-:Y:S01]  /*4a00*/  LOP3.LUT R14, R89, 0xf, RZ, 0xc0, !PT ;  /* 0x0000000f590e7812 */ /* 0x000fe200078ec0ff */
[----:B------:R-:W1:Y:S01]  /*4a10*/  MUFU.EX2 R117, R117 ;  /* 0x0000007500757308 */ /* 0x000e620000000800 */
[----:B------:R-:W-:-:S01]  /*4a20*/  FADD R91, R91, R120 ;  /* 0x000000785b5b7221 */ /* 0x000fc20000000000 */
[----:B------:R-:W-:Y:S01]  /*4a30*/  SHFL.IDX PT, R20, R20, R13, 0x1c1f ;  /* 0x001c1f0d14147589 */ /* 0x000fe200000e0000 */
[----:B------:R-:W-:-:S01]  /*4a40*/  FADD R98, R98, R115 ;  /* 0x0000007362627221 */ /* 0x000fc20000000000 */
[----:B------:R-:W-:Y:S01]  /*4a50*/  FADD R95, R95, R122 ;  /* 0x0000007a5f5f7221 */ /* 0x000fe20000000000 */
[----:B------:R-:W-:-:S01]  /*4a60*/  FADD R102, R102, R121 ;  /* 0x0000007966667221 */ /* 0x000fc20000000000 */
[----:B------:R-:W2:Y:S01]  /*4a70*/  SHFL.IDX PT, R21, R21, R14, 0x1c1f ;  /* 0x001c1f0e15157589 */ /* 0x000ea200000e0000 */
[----:B------:R-:W-:-:S01]  /*4a80*/  FADD R91, R91, R98 ;  /* 0x000000625b5b7221 */ /* 0x000fc20000000000 */
[----:B------:R-:W-:Y:S01]  /*4a90*/  SHF.L.U32 R23, R4, 0x1f, RZ ;  /* 0x0000001f04177819 */ /* 0x000fe200000006ff */
[----:B------:R-:W-:-:S01]  /*4aa0*/  FADD R102, R95, R102 ;  /* 0x000000665f667221 */ /* 0x000fc20000000000 */
[----:B------:R-:W-:Y:S02]  /*4ab0*/  SHFL.IDX PT, R18, R18, R13, 0x1c1f ;  /* 0x001c1f0d12127589 */ /* 0x000fe400000e0000 */
[----:B------:R3:W4:Y:S01]  /*4ac0*/  SYNCS.PHASECHK.TRANS64.TRYWAIT P3, [UR6+0xe000], R23 ;  /* 0x00e00017ff0075a7 */ /* 0x0007220008060146 */
[----:B------:R-:W-:-:S01]  /*4ad0*/  FADD R102, R91, R102 ;  /* 0x000000665b667221 */ /* 0x000fc20000000000 */
[----:B------:R-:W5:Y:S01]  /*4ae0*/  SHFL.IDX PT, R19, R19, R14, 0x1c1f ;  /* 0x001c1f0e13137589 */ /* 0x000f6200000e0000 */
[----:B-1----:R-:W-:-:S03]  /*4af0*/  @!P4 FMUL R117, R117, R117 ;  /* 0x000000757575c220 */ /* 0x002fc60000400000 */
[----:B------:R-:W-:Y:S01]  /*4b00*/  SHFL.IDX PT, R22, R22, R13, 0x1c1f ;  /* 0x001c1f0d16167589 */ /* 0x000fe200000e0000 */
[----:B------:R-:W-:-:S03]  /*4b10*/  FFMA R12, R117, R12, R102 ;  /* 0x0000000c750c7223 */ /* 0x000fc60000000066 */
[----:B------:R-:W1:Y:S01]  /*4b20*/  SHFL.IDX PT, R15, R15, R14, 0x1c1f ;  /* 0x001c1f0e0f0f7589 */ /* 0x000e6200000e0000 */
[-C--:B------:R-:W-:Y:S01]  /*4b30*/  FMUL R26, R26, R117.reuse ;  /* 0x000000751a1a7220 */ /* 0x080fe20000400000 */
[-C--:B------:R-:W-:Y:S01]  /*4b40*/  FMUL R27, R27, R117.reuse ;  /* 0x000000751b1b7220 */ /* 0x080fe20000400000 */
[-C--:B------:R-:W-:Y:S01]  /*4b50*/  FMUL R30, R30, R117.reuse ;  /* 0x000000751e1e7220 */ /* 0x080fe20000400000 */
[----:B------:R2:W-:Y:S01]  /*4b60*/  SHFL.IDX PT, R16, R88, R13, 0x1c1f ;  /* 0x001c1f0d58107589 */ /* 0x0005e200000e0000 */
[-C--:B------:R-:W-:Y:S01]  /*4b70*/  FMUL R31, R31, R117.reuse ;  /* 0x000000751f1f7220 */ /* 0x080fe20000400000 */
[-C--:B------:R-:W-:Y:S01]  /*4b80*/  FMUL R34, R34, R117.reuse ;  /* 0x0000007522227220 */ /* 0x080fe20000400000 */
[-C--:B------:R-:W-:Y:S01]  /*4b90*/  FMUL R35, R35, R117.reuse ;  /* 0x0000007523237220 */ /* 0x080fe20000400000 */
[----:B------:R-:W3:Y:S01]  /*4ba0*/  SHFL.IDX PT, R17, R17, R14, 0x1c1f ;  /* 0x001c1f0e11117589 */ /* 0x000ee200000e0000 */
[-C--:B------:R-:W-:Y:S01]  /*4bb0*/  FMUL R38, R38, R117.reuse ;  /* 0x0000007526267220 */ /* 0x080fe20000400000 */
        /* <DEDUP_REMOVED lines=24> */
[----:B------:R-:W-:Y:S01]  /*4d40*/  FMUL R87, R87, R117 ;  /* 0x0000007557577220 */ /* 0x000fe20000400000 */
[----:B--2---:R-:W-:-:S02]  /*4d50*/  PRMT R88, R20, R9, R21 ;  /* 0x0000000914587216 */ /* 0x004fc40000000015 */
[-C--:B------:R-:W-:Y:S02]  /*4d60*/  PRMT R89, R20, R10.reuse, R21 ;  /* 0x0000000a14597216 */ /* 0x080fe40000000015 */
[CCC-:B-----5:R-:W-:Y:S02]  /*4d70*/  PRMT R90, R18.reuse, R9.reuse, R19.reuse ;  /* 0x00000009125a7216 */ /* 0x1e0fe40000000013 */
[-C--:B------:R-:W-:Y:S02]  /*4d80*/  PRMT R91, R18, R10.reuse, R19 ;  /* 0x0000000a125b7216 */ /* 0x080fe40000000013 */
[CCC-:B-1----:R-:W-:Y:S02]  /*4d90*/  PRMT R92, R22.reuse, R9.reuse, R15.reuse ;  /* 0x00000009165c7216 */ /* 0x1c2fe4000000000f */
[----:B------:R-:W-:Y:S02]  /*4da0*/  PRMT R93, R22, R10, R15 ;  /* 0x0000000a165d7216 */ /* 0x000fe4000000000f */
[----:B---3--:R-:W-:-:S02]  /*4db0*/  PRMT R94, R16, R9, R17 ;  /* 0x00000009105e7216 */ /* 0x008fc40000000011 */
[----:B------:R-:W-:Y:S01]  /*4dc0*/  PRMT R95, R16, R10, R17 ;  /* 0x0000000a105f7216 */ /* 0x000fe20000000011 */
[----:B----4-:R-:W-:Y:S06]  /*4dd0*/  @!P0 BRA `(.L_x_27) ;  /* 0x0000000000048947 */ /* 0x010fec0003800000 */
[----:B------:R-:W-:Y:S01]  /*4de0*/  BPT.TRAP 0x1 ;  /* 0x000000040000795c */ /* 0x000fe20000300000 */
.L_x_27:
[----:B------:R-:W-:Y:S05]  /*4df0*/  @P3 BRA `(.L_x_28) ;  /* 0x0000000000083947 */ /* 0x000fea0003800000 */
[----:B------:R-:W1:Y:S02]  /*4e00*/  SYNCS.PHASECHK.TRANS64.TRYWAIT P3, [UR6+0xe000], R23 ;  /* 0x00e00017ff0075a7 */ /* 0x000e640008060146 */
[----:B-1----:R-:W-:Y:S05]  /*4e10*/  @!P3 BRA `(.L_x_29) ;  /* 0x000000540074b947 */ /* 0x002fea0003800000 */
.L_x_28:
[----:B------:R-:W-:Y:S01]  /*4e20*/  ULEA UR6, UR23, UR20, 0x9 ;  /* 0x0000001417067291 */ /* 0x000fe2000f8e483f */
[----:B------:R-:W-:Y:S01]  /*4e30*/  WARPGROUP.ARRIVE ;  /* 0x00000000000079c5 */ /* 0x000fe20000000000 */
[----:B------:R-:W-:-:S07]  /*4e40*/  UMOV UR7, 0x80000020 ;  /* 0x8000002000077882 */ /* 0x000fce0000000000 */
[----:B------:R-:W-:Y:S01]  /*4e50*/  QGMMA.64x128x32.F32.E4M3.E4M3 R24, R88, gdesc[UR4], R24, gsb0 ;  /* 0x01e0000458187df3 */ /* 0x000fe20008000818 */
        /* <DEDUP_REMOVED lines=8> */
.L_x_30:
[----:B------:R-:W-:-:S04]  /*4ee0*/  ULEA UR6, UR21, UR36, 0x3 ;  /* 0x0000002415067291 */ /* 0x000fc8000f8e183f */
[----:B------:R-:W-:-:S04]  /*4ef0*/  UIADD3 UR6, UR6, 0xe028, URZ ;  /* 0x0000e02806067890 */ /* 0x000fc8000fffe03f */
[----:B------:R-:W-:-:S09]  /*4f00*/  UPRMT UR6, URZ, 0x654, UR6 ;  /* 0x000006543f067896 */ /* 0x000fd20008000006 */
[----:B------:R-:W-:Y:S01]  /*4f10*/  SYNCS.ARRIVE.TRANS64.RED.A1T0 RZ, [UR6], RZ ;  /* 0x000000ffffff79a7 */ /* 0x000fe20008100406 */
[----:B------:R-:W-:Y:S05]  /*4f20*/  @P1 BRA `(.L_x_31) ;  /* 0x0000000000041947 */ /* 0x000fea0003800000 */
[----:B------:R-:W-:Y:S01]  /*4f30*/  BPT.TRAP 0x1 ;  /* 0x000000040000795c */ /* 0x000fe20000300000 */
.L_x_31:
[----:B------:R-:W-:-:S04]  /*4f40*/  UIADD3 UR21, UR21, 0x1, URZ ;  /* 0x0000000115157890 */ /* 0x000fc8000fffe03f */
[----:B------:R-:W-:-:S04]  /*4f50*/  UISETP.NE.AND UP0, UPT, UR21, 0x5, UPT ;  /* 0x000000051500788c */ /* 0x000fc8000bf05270 */
[----:B------:R-:W-:Y:S01]  /*4f60*/  USEL UR21, UR21, URZ, UP0 ;  /* 0x0000003f15157287 */ /* 0x000fe20008000000 */
[----:B------:R-:W-:Y:S11]  /*4f70*/  @!P0 BRA `(.L_x_32) ;  /* 0x0000000000048947 */ /* 0x000ff60003800000 */
[----:B------:R-:W-:Y:S01]  /*4f80*/  BPT.TRAP 0x1 ;  /* 0x000000040000795c */ /* 0x000fe20000300000 */
.L_x_32:
[----:B------:R-:W-:-:S04]  /*4f90*/  ULEA UR6, UR21, UR36, 0x3 ;  /* 0x0000002415067291 */ /* 0x000fc8000f8e183f */
[----:B------:R-:W-:-:S04]  /*4fa0*/  UIADD3 UR6, UR6, 0xe028, URZ ;  /* 0x0000e02806067890 */ /* 0x000fc8000fffe03f */
[----:B------:R-:W-:-:S09]  /*4fb0*/  UPRMT UR6, URZ, 0x654, UR6 ;  /* 0x000006543f067896 */ /* 0x000fd20008000006 */
[----:B------:R-:W-:Y:S01]  /*4fc0*/  SYNCS.ARRIVE.TRANS64.RED.A1T0 RZ, [UR6], RZ ;  /* 0x000000ffffff79a7 */ /* 0x000fe20008100406 */
[----:B------:R-:W-:Y:S05]  /*4fd0*/  @P1 BRA `(.L_x_33) ;  /* 0x0000000000041947 */ /* 0x000fea0003800000 */
[----:B------:R-:W-:Y:S01]  /*4fe0*/  BPT.TRAP 0x1 ;  /* 0x000000040000795c */ /* 0x000fe20000300000 */
.L_x_33:
[----:B------:R-:W-:Y:S01]  /*4ff0*/  UIADD3 UR23, UR23, 0x1, URZ ;  /* 0x0000000117177890 */ /* 0x000fe2000fffe03f */
[----:B------:R-:W-:Y:S01]  /*5000*/  ISETP.GT.AND P3, PT, R8, 0x1, PT ;  /* 0x000000010800780c */ /* 0x000fe20003f64270 */
[----:B------:R-:W-:Y:S01]  /*5010*/  UIADD3 UR21, UR21, 0x1, URZ ;  /* 0x0000000115157890 */ /* 0x000fe2000fffe03f */
[----:B------:R-:W-:Y:S01]  /*5020*/  VIADD R6, R6, 0x40 ;  /* 0x0000004006067836 */ /* 0x000fe20000000000 */
[----:B------:R-:W-:Y:S01]  /*5030*/  UISETP.NE.AND UP2, UPT, UR23, 0x5, UPT ;  /* 0x000000051700788c */ /* 0x000fe2000bf45270 */
[----:B------:R-:W-:Y:S01]  /*5040*/  VIADD R15, R8, 0xffffffff ;  /* 0xffffffff080f7836 */ /* 0x000fe20000000000 */
[----:B------:R-:W-:Y:S01]  /*5050*/  UISETP.NE.AND UP0, UPT, UR21, 0x5, UPT ;  /* 0x000000051500788c */ /* 0x000fe2000bf05270 */
[----:B------:R-:W-:Y:S01]  /*5060*/  IMAD.MOV.U32 R17, RZ, RZ, R5 ;  /* 0x000000ffff117224 */ /* 0x000fe200078e0005 */
[----:B------:R-:W-:Y:S01]  /*5070*/  USEL UR6, URZ, 0x1, UP2 ;  /* 0x000000013f067887 */ /* 0x000fe20009000000 */
[----:B------:R-:W-:Y:S01]  /*5080*/  IMAD.MOV.U32 R19, RZ, RZ, R7 ;  /* 0x000000ffff137224 */ /* 0x000fe200078e0007 */
[----:B------:R-:W-:-:S02]  /*5090*/  USEL UR21, UR21, URZ, UP0 ;  /* 0x0000003f15157287 */ /* 0x000fc40008000000 */
[----:B------:R-:W-:Y:S02]  /*50a0*/  USEL UR23, UR23, URZ, UP2 ;  /* 0x0000003f17177287 */ /* 0x000fe40009000000 */
[----:B-1----:R-:W-:Y:S01]  /*50b0*/  LOP3.LUT R16, R4, UR6, RZ, 0x3c, !PT ;  /* 0x0000000604107c12 */ /* 0x002fe2000f8e3cff */
[----:B------:R-:W-:Y:S09]  /*50c0*/  @P3 BRA `(.L_x_34) ;  /* 0xffffffdc00c83947 */ /* 0x000ff2000383ffff */
.L_x_23:
[----:B------:R-:W-:-:S13]  /*50d0*/  ISETP.GE.AND P3, PT, R8, RZ, PT ;  /* 0x000000ff0800720c */ /* 0x000fda0003f66270 */
[----:B------:R-:W-:Y:S05]  /*50e0*/  @!P3 BRA `(.L_x_35) ;  /* 0x000000240064b947 */ /* 0x000fea0003800000 */
[----:B------:R-:W-:Y:S01]  /*50f0*/  VIADD R8, R8, 0x1 ;  /* 0x0000000108087836 */ /* 0x000fe20000000000 */
[----:B------:R-:W-:Y:S01]  /*5100*/  MOV R15, R5 ;  /* 0x00000005000f7202 */ /* 0x000fe20000000f00 */
[----:B------:R-:W-:Y:S01]  /*5110*/  IMAD.MOV.U32 R4, RZ, RZ, R7 ;  /* 0x000000ffff047224 */ /* 0x000fe200078e0007 */
[----:B------:R-:W-:-:S06]  /*5120*/  ULDC UR24, c[0x0][0x604] ;  /* 0x0001810000187ab9 */ /* 0x000fcc0000000800 */
.L_x_46:
[----:B-1----:R-:W-:Y:S05]  /*5130*/  @!P0 BRA `(.L_x_36) ;  /* 0x0000000000048947 */ /* 0x002fea0003800000 */
[----:B------:R-:W-:Y:S01]  /*5140*/  BPT.TRAP 0x1 ;  /* 0x000000040000795c */ /* 0x000fe20000300000 */
.L_x_36:
[----:B------:R-:W-:Y:S01]  /*5150*/  ULEA UR6, UR23, UR36, 0x3 ;  /* 0x0000002417067291 */ /* 0x000fe2000f8e183f */
[----:B------:R-:W-:-:S08]  /*5160*/  SHF.L.U32 R0, R16, 0x1f, RZ ;  /* 0x0000001f10007819 */ /* 0x000fd000000006ff */
[----:B------:R-:W1:Y:S02]  /*5170*/  SYNCS.PHASECHK.TRANS64.TRYWAIT P3, [UR6+0xe000], R0 ;  /* 0x00e00000ff0075a7 */ /* 0x000e640008060146 */
[----:B-1----:R-:W-:Y:S05]  /*5180*/  @!P3 BRA `(.L_x_37) ;  /* 0x0000005000b0b947 */ /* 0x002fea0003800000 */
.L_x_107:
        /* <DEDUP_REMOVED lines=27> */
.L_x_38:
[----:B------:R-:W-:Y:S01]  /*5340*/  VIADD R5, R6, 0x1 ;  /* 0x0000000106057836 */ /* 0x000fe20000000000 */
[----:B------:R-:W-:Y:S01]  /*5350*/  ISETP.GE.AND P3, PT, R2, R6, PT ;  /* 0x000000060200720c */ /* 0x000fe20003f66270 */
[C---:B------:R-:W-:Y:S01]  /*5360*/  VIADD R7, R6.reuse, 0x8 ;  /* 0x0000000806077836 */ /* 0x040fe20000000000 */
[----:B------:R-:W-:Y:S01]  /*5370*/  ULEA UR6, UR23, UR36, 0x3 ;  /* 0x0000002417067291 */ /* 0x000fe2000f8e183f */
[----:B------:R-:W-:Y:S01]  /*5380*/  VIADD R16, R6, 0x9 ;  /* 0x0000000906107836 */ /* 0x000fe20000000000 */
[----:B------:R-:W-:Y:S01]  /*5390*/  ISETP.GE.AND P4, PT, R2, R5, PT ;  /* 0x000000050200720c */ /* 0x000fe20003f86270 */
[----:B------:R-:W-:Y:S01]  /*53a0*/  VIADD R17, R6, 0x10 ;  /* 0x0000001006117836 */ /* 0x000fe20000000000 */
[----:B------:R-:W-:Y:S02]  /*53b0*/  FSEL R88, R88, -INF , P3 ;  /* 0xff80000058587808 */ /* 0x000fe40001800000 */
[----:B------:R-:W-:Y:S02]  /*53c0*/  ISETP.GE.AND P3, PT, R2, R7, PT ;  /* 0x000000070200720c */ /* 0x000fe40003f66270 */
[----:B------:R-:W-:-:S02]  /*53d0*/  FSEL R89, R89, -INF , P4 ;  /* 0xff80000059597808 */ /* 0x000fc40002000000 */
[----:B------:R-:W-:Y:S02]  /*53e0*/  FMNMX R18, R88, R15, !PT ;  /* 0x0000000f58127209 */ /* 0x000fe40007800000 */
[----:B------:R-:W-:Y:S02]  /*53f0*/  ISETP.GE.AND P4, PT, R2, R16, PT ;  /* 0x000000100200720c */ /* 0x000fe40003f86270 */
[----:B------:R-:W-:Y:S02]  /*5400*/  FSEL R92, R92, -INF , P3 ;  /* 0xff8000005c5c7808 */ /* 0x000fe40001800000 */
[----:B------:R-:W-:Y:S01]  /*5410*/  FMNMX R19, R89, R18, !PT ;  /* 0x0000001259137209 */ /* 0x000fe20007800000 */
[----:B------:R-:W-:Y:S01]  /*5420*/  VIADD R18, R6, 0x11 ;  /* 0x0000001106127836 */ /* 0x000fe20000000000 */
[----:B------:R-:W-:Y:S02]  /*5430*/  ISETP.GE.AND P3, PT, R2, R17, PT ;  /* 0x000000110200720c */ /* 0x000fe40003f66270 */
[----:B------:R-:W-:-:S02]  /*5440*/  FSEL R93, R93, -INF , P4 ;  /* 0xff8000005d5d7808 */ /* 0x000fc40002000000 */
[----:B------:R-:W-:Y:S01]  /*5450*/  FMNMX R20, R92, R19, !PT ;  /* 0x000000135c147209 */ /* 0x000fe20007800000 */
[----:B------:R-:W-:Y:S01]  /*5460*/  VIADD R19, R6, 0x18 ;  /* 0x0000001806137836 */ /* 0x000fe20000000000 */
[----:B------:R-:W-:Y:S02]  /*5470*/  ISETP.GE.AND P4, PT, R2, R18, PT ;  /* 0x000000120200720c */ /* 0x000fe40003f86270 */
[----:B------:R-:W-:Y:S02]  /*5480*/  FSEL R96, R96, -INF , P3 ;  /* 0xff80000060607808 */ /* 0x000fe40001800000 */
[----:B------:R-:W-:Y:S01]  /*5490*/  FMNMX R21, R93, R20, !PT ;  /* 0x000000145d157209 */ /* 0x000fe20007800000 */
[----:B------:R-:W-:Y:S01]  /*54a0*/  VIADD R20, R6, 0x19 ;  /* 0x0000001906147836 */ /* 0x000fe20000000000 */
[----:B------:R-:W-:Y:S02]  /*54b0*/  ISETP.GE.AND P3, PT, R2, R19, PT ;  /* 0x000000130200720c */ /* 0x000fe40003f66270 */
[----:B------:R-:W-:-:S02]  /*54c0*/  FSEL R97, R97, -INF , P4 ;  /* 0xff80000061617808 */ /* 0x000fc40002000000 */
[----:B------:R-:W-:Y:S02]  /*54d0*/  FMNMX R22, R96, R21, !PT ;  /* 0x0000001560167209 */ /* 0x000fe40007800000 */
[----:B------:R-:W-:Y:S02]  /*54e0*/  IADD3 R21, R6, 0x20, RZ ;  /* 0x0000002006157810 */ /* 0x000fe40007ffe0ff */
[----:B------:R-:W-:Y:S02]  /*54f0*/  ISETP.GE.AND P4, PT, R2, R20, PT ;  /* 0x000000140200720c */ /* 0x000fe40003f86270 */
[----:B------:R-:W-:Y:S02]  /*5500*/  FSEL R100, R100, -INF , P3 ;  /* 0xff80000064647808 */ /* 0x000fe40001800000 */
[----:B------:R-:W-:Y:S01]  /*5510*/  FMNMX R23, R97, R22, !PT ;  /* 0x0000001661177209 */ /* 0x000fe20007800000 */
[----:B------:R-:W-:Y:S01]  /*5520*/  VIADD R22, R6, 0x21 ;  /* 0x0000002106167836 */ /* 0x000fe20000000000 */
[----:B------:R-:W-:-:S02]  /*5530*/  ISETP.GE.AND P3, PT, R2, R21, PT ;  /* 0x000000150200720c */ /* 0x000fc40003f66270 */
[----:B------:R-:W-:Y:S02]  /*5540*/  FSEL R101, R101, -INF , P4 ;  /* 0xff80000065657808 */ /* 0x000fe40002000000 */
[----:B------:R-:W-:Y:S01]  /*5550*/  FMNMX R120, R100, R23, !PT ;  /* 0x0000001764787209 */ /* 0x000fe20007800000 */
[----:B------:R-:W-:Y:S01]  /*5560*/  VIADD R23, R6, 0x28 ;  /* 0x0000002806177836 */ /* 0x000fe20000000000 */
        /* <DEDUP_REMOVED lines=22> */
[----:B------:R-:W-:Y:S02]  /*56d0*/  FMNMX R126, R112, R125, !PT ;  /* 0x0000007d707e7209 */ /* 0x000fe40007800000 */
[----:B------:R-:W-:Y:S02]  /*56e0*/  ISETP.GE.AND P4, PT, R2, R124, PT ;  /* 0x0000007c0200720c */ /* 0x000fe40003f86270 */
[----:B------:R-:W-:Y:S02]  /*56f0*/  FSEL R116, R116, -INF , P3 ;  /* 0xff80000074747808 */ /* 0x000fe40001800000 */
[----:B------:R-:W-:Y:S02]  /*5700*/  FMNMX R125, R113, R126, !PT ;  /* 0x0000007e717d7209 */ /* 0x000fe40007800000 */
[----:B------:R-:W-:-:S02]  /*5710*/  FSEL R117, R117, -INF , P4 ;  /* 0xff80000075757808 */ /* 0x000fc40002000000 */
[----:B------:R-:W-:Y:S02]  /*5720*/  FMNMX R126, R116, R125, !PT ;  /* 0x0000007d747e7209 */ /* 0x000fe40007800000 */
[----:B------:R-:W-:Y:S02]  /*5730*/  ISETP.GE.AND P6, PT, R3, R5, PT ;  /* 0x000000050300720c */ /* 0x000fe40003fc6270 */
[----:B------:R-:W-:Y:S02]  /*5740*/  FMNMX R126, R117, R126, !PT ;  /* 0x0000007e757e7209 */ /* 0x000fe40007800000 */
[C---:B------:R-:W-:Y:S02]  /*5750*/  ISETP.GE.AND P5, PT, R3.reuse, R17, PT ;  /* 0x000000110300720c */ /* 0x040fe40003fa6270 */
[C---:B------:R-:W-:Y:S01]  /*5760*/  ISETP.GE.AND P3, PT, R3.reuse, R7, PT ;  /* 0x000000070300720c */ /* 0x040fe20003f66270 */
[----:B------:R-:W1:Y:S01]  /*5770*/  SHFL.BFLY PT, R125, R126, 0x1, 0x1f ;  /* 0x0c201f007e7d7f89 */ /* 0x000e6200000e0000 */
[----:B------:R-:W-:-:S02]  /*5780*/  ISETP.GE.AND P4, PT, R3, R16, PT ;  /* 0x000000100300720c */ /* 0x000fc40003f86270 */
[----:B------:R-:W-:Y:S02]  /*5790*/  FSEL R98, R98, -INF , P5 ;  /* 0xff80000062627808 */ /* 0x000fe40002800000 */
[----:B------:R-:W-:Y:S02]  /*57a0*/  FSEL R94, R94, -INF , P3 ;  /* 0xff8000005e5e7808 */ /* 0x000fe40001800000 */
[----:B------:R-:W-:Y:S02]  /*57b0*/  FSEL R95, R95, -INF , P4 ;  /* 0xff8000005f5f7808 */ /* 0x000fe40002000000 */
[C---:B------:R-:W-:Y:S02]  /*57c0*/  ISETP.GE.AND P3, PT, R3.reuse, R19, PT ;  /* 0x000000130300720c */ /* 0x040fe40003f66270 */
[----:B------:R-:W-:Y:S02]  /*57d0*/  ISETP.GE.AND P4, PT, R3, R20, PT ;  /* 0x000000140300720c */ /* 0x000fe40003f86270 */
[----:B------:R-:W-:-:S02]  /*57e0*/  FSEL R102, R102, -INF , P3 ;  /* 0xff80000066667808 */ /* 0x000fc40001800000 */
[----:B------:R-:W-:Y:S02]  /*57f0*/  ISETP.GE.AND P3, PT, R3, R22, PT ;  /* 0x000000160300720c */ /* 0x000fe40003f66270 */
[----:B------:R-:W-:Y:S02]  /*5800*/  FSEL R91, R91, -INF , P6 ;  /* 0xff8000005b5b7808 */ /* 0x000fe40003000000 */
[----:B------:R-:W-:Y:S02]  /*5810*/  FSEL R107, R107, -INF , P3 ;  /* 0xff8000006b6b7808 */ /* 0x000fe40001800000 */
[C---:B------:R-:W-:Y:S02]  /*5820*/  ISETP.GE.AND P3, PT, R3.reuse, R121, PT ;  /* 0x000000790300720c */ /* 0x040fe40003f66270 */
[----:B------:R-:W-:Y:S02]  /*5830*/  ISETP.GE.AND P6, PT, R3, R18, PT ;  /* 0x000000120300720c */ /* 0x000fe40003fc6270 */
[----:B-1----:R-:W-:-:S02]  /*5840*/  FMNMX R125, R126, R125, !PT ;  /* 0x0000007d7e7d7209 */ /* 0x002fc40007800000 */
[----:B------:R-:W-:Y:S02]  /*5850*/  FSEL R114, R114, -INF , P3 ;  /* 0xff80000072727808 */ /* 0x000fe40001800000 */
[----:B------:R-:W-:Y:S01]  /*5860*/  FSEL R99, R99, -INF , P6 ;  /* 0xff80000063637808 */ /* 0x000fe20003000000 */
[----:B------:R-:W1:Y:S01]  /*5870*/  SHFL.BFLY PT, R128, R125, 0x2, 0x1f ;  /* 0x0c401f007d807f89 */ /* 0x000e6200000e0000 */
[----:B------:R-:W-:Y:S02]  /*5880*/  ISETP.GE.AND P6, PT, R3, R21, PT ;  /* 0x000000150300720c */ /* 0x000fe40003fc6270 */
[----:B------:R-:W-:Y:S02]  /*5890*/  FSEL R103, R103, -INF , P4 ;  /* 0xff80000067677808 */ /* 0x000fe40002000000 */
[----:B------:R-:W-:Y:S02]  /*58a0*/  ISETP.GE.AND P4, PT, R3, R23, PT ;  /* 0x000000170300720c */ /* 0x000fe40003f86270 */
[----:B------:R-:W-:-:S02]  /*58b0*/  FSEL R106, R106, -INF , P6 ;  /* 0xff8000006a6a7808 */ /* 0x000fc40003000000 */
[----:B------:R-:W-:Y:S02]  /*58c0*/  ISETP.GE.AND P6, PT, R3, R120, PT ;  /* 0x000000780300720c */ /* 0x000fe40003fc6270 */
[----:B------:R-:W-:Y:S02]  /*58d0*/  FSEL R110, R110, -INF , P4 ;  /* 0xff8000006e6e7808 */ /* 0x000fe40002000000 */
[----:B------:R-:W-:Y:S02]  /*58e0*/  FSEL R111, R111, -INF , P6 ;  /* 0xff8000006f6f7808 */ /* 0x000fe40003000000 */
[----:B------:R-:W-:-:S04]  /*58f0*/  ISETP.GE.AND P6, PT, R3, R123, PT ;  /* 0x0000007b0300720c */ /* 0x000fc80003fc6270 */
[----:B------:R-:W-:Y:S02]  /*5900*/  FSEL R118, R118, -INF , P6 ;  /* 0xff80000076767808 */ /* 0x000fe40003000000 */
[----:B-1----:R-:W-:-:S04]  /*5910*/  FMNMX R5, R125, R128, !PT ;  /* 0x000000807d057209 */ /* 0x002fc80007800000 */
[----:B------:R-:W-:-:S04]  /*5920*/  FSETP.NEU.AND P5, PT, R5, -INF , PT ;  /* 0xff8000000500780b */ /* 0x000fc80003fad000 */
[----:B------:R-:W-:Y:S02]  /*5930*/  FSEL R20, R5, RZ, P5 ;  /* 0x000000ff05147208 */ /* 0x000fe40002800000 */
[----:B------:R-:W-:-:S03]  /*5940*/  ISETP.GE.AND P5, PT, R3, R6, PT ;  /* 0x000000060300720c */ /* 0x000fc60003fa6270 */
[----:B------:R-:W-:Y:S01]  /*5950*/  FMUL R16, R20, UR24 ;  /* 0x0000001814107c20 */ /* 0x000fe20008400000 */
[----:B------:R-:W-:Y:S01]  /*5960*/  FSEL R17, R90, -INF , P5 ;  /* 0xff8000005a117808 */ /* 0x000fe20002800000 */
[----:B------:R-:W-:-:S01]  /*5970*/  FADD R20, -R20, R15 ;  /* 0x0000000f14147221 */ /* 0x000fc20000000100 */
[----:B------:R-:W-:Y:S01]  /*5980*/  ISETP.GE.AND P5, PT, R3, R122, PT ;  /* 0x0000007a0300720c */ /* 0x000fe20003fa6270 */
[----:B------:R-:W-:-:S01]  /*5990*/  FFMA R89, R89, UR24, -R16 ;  /* 0x0000001859597c23 */ /* 0x000fc20008000810 */
[----:B------:R-:W-:Y:S01]  /*59a0*/  FMNMX R18, R17, R4, !PT ;  /* 0x0000000411127209 */ /* 0x000fe20007800000 */
[----:B------:R-:W-:-:S01]  /*59b0*/  FFMA R93, R93, UR24, -R16 ;  /* 0x000000185d5d7c23 */ /* 0x000fc20008000810 */
[----:B------:R-:W-:Y:S01]  /*59c0*/  FSEL R115, R115, -INF , P5 ;  /* 0xff80000073737808 */ /* 0x000fe20002800000 */
[----:B------:R-:W-:-:S01]  /*59d0*/  FFMA R88, R88, UR24, -R16 ;  /* 0x0000001858587c23 */ /* 0x000fc20008000810 */
[----:B------:R-:W-:Y:S01]  /*59e0*/  FSETP.GEU.AND P3, PT, R89, -126, PT ;  /* 0xc2fc00005900780b */ /* 0x000fe20003f6e000 */
[----:B------:R-:W-:-:S01]  /*59f0*/  FFMA R92, R92, UR24, -R16 ;  /* 0x000000185c5c7c23 */ /* 0x000fc20008000810 */
[----:B------:R-:W-:Y:S01]  /*5a00*/  FMNMX R7, R91, R18, !PT ;  /* 0x000000125b077209 */ /* 0x000fe20007800000 */
[----:B------:R-:W-:-:S01]  /*5a10*/  FFMA R97, R97, UR24, -R16 ;  /* 0x0000001861617c23 */ /* 0x000fc20008000810 */
[----:B------:R-:W-:Y:S01]  /*5a20*/  ISETP.GE.AND P5, PT, R3, R124, PT ;  /* 0x0000007c0300720c */ /* 0x000fe20003fa6270 */
[----:B------:R-:W-:-:S01]  /*5a30*/  FFMA R101, R101, UR24, -R16 ;  /* 0x0000001865657c23 */ /* 0x000fc20008000810 */
[----:B------:R-:W-:Y:S01]  /*5a40*/  FMNMX R18, R94, R7, !PT ;  /* 0x000000075e127209 */ /* 0x000fe20007800000 */
[----:B------:R-:W-:-:S01]  /*5a50*/  FFMA R96, R96, UR24, -R16 ;  /* 0x0000001860607c23 */ /* 0x000fc20008000810 */
[----:B------:R-:W-:Y:S01]  /*5a60*/  FSEL R119, R119, -INF , P5 ;  /* 0xff80000077777808 */ /* 0x000fe20002800000 */
[----:B------:R-:W-:-:S01]  /*5a70*/  FFMA R100, R100, UR24, -R16 ;  /* 0x0000001864647c23 */ /* 0x000fc20008000810 */
[----:B------:R-:W-:Y:S01]  /*5a80*/  FMNMX R7, R95, R18, !PT ;  /* 0x000000125f077209 */ /* 0x000fe20007800000 */
[----:B------:R-:W-:-:S01]  /*5a90*/  FFMA R105, R105, UR24, -R16 ;  /* 0x0000001869697c23 */ /* 0x000fc20008000810 */
[----:B------:R-:W-:Y:S01]  /*5aa0*/  FSETP.GEU.AND P5, PT, R93, -126, PT ;  /* 0xc2fc00005d00780b */ /* 0x000fe20003fae000 */
[----:B------:R-:W-:Y:S01]  /*5ab0*/  @!P3 FMUL R89, R89, 0.5 ;  /* 0x3f0000005959b820 */ /* 0x000fe20000400000 */
[----:B------:R-:W-:Y:S01]  /*5ac0*/  FSETP.GEU.AND P4, PT, R88, -126, PT ;  /* 0xc2fc00005800780b */ /* 0x000fe20003f8e000 */
[----:B------:R-:W-:-:S01]  /*5ad0*/  FFMA R109, R109, UR24, -R16 ;  /* 0x000000186d6d7c23 */ /* 0x000fc20008000810 */
[----:B------:R-:W-:Y:S01]  /*5ae0*/  FMNMX R18, R98, R7, !PT ;  /* 0x0000000762127209 */ /* 0x000fe20007800000 */
[----:B------:R-:W-:-:S01]  /*5af0*/  FFMA R104, R104, UR24, -R16 ;  /* 0x0000001868687c23 */ /* 0x000fc20008000810 */
[----:B------:R-:W-:Y:S01]  /*5b00*/  FSETP.GEU.AND P6, PT, R92, -126, PT ;  /* 0xc2fc00005c00780b */ /* 0x000fe20003fce000 */
[----:B------:R-:W1:Y:S01]  /*5b10*/  MUFU.EX2 R89, R89 ;  /* 0x0000005900597308 */ /* 0x000e620000000800 */
[----:B------:R-:W-:Y:S01]  /*5b20*/  FMNMX R7, R99, R18, !PT ;  /* 0x0000001263077209 */ /* 0x000fe20007800000 */
[--C-:B------:R-:W-:Y:S01]  /*5b30*/  FFMA R108, R108, UR24, -R16.reuse ;  /* 0x000000186c6c7c23 */ /* 0x100fe20008000810 */
[----:B------:R-:W-:-:S01]  /*5b40*/  FFMA R113, R113, UR24, -R16 ;  /* 0x0000001871717c23 */ /* 0x000fc20008000810 */
[--C-:B------:R-:W-:Y:S01]  /*5b50*/  FFMA R112, R112, UR24, -R16.reuse ;  /* 0x0000001870707c23 */ /* 0x100fe20008000810 */
[----:B------:R-:W-:Y:S01]  /*5b60*/  FMNMX R18, R102, R7, !PT ;  /* 0x0000000766127209 */ /* 0x000fe20007800000 */
[----:B------:R-:W-:Y:S01]  /*5b70*/  @!P5 FMUL R93, R93, 0.5 ;  /* 0x3f0000005d5dd820 */ /* 0x000fe20000400000 */
[----:B------:R-:W-:-:S01]  /*5b80*/  FFMA R116, R116, UR24, -R16 ;  /* 0x0000001874747c23 */ /* 0x000fc20008000810 */
[----:B------:R-:W-:Y:S01]  /*5b90*/  @!P4 FMUL R88, R88, 0.5 ;  /* 0x3f0000005858c820 */ /* 0x000fe20000400000 */
[----:B------:R-:W-:Y:S01]  /*5ba0*/  FMNMX R7, R103, R18, !PT ;  /* 0x0000001267077209 */ /* 0x000fe20007800000 */
[----:B------:R-:W-:Y:S01]  /*5bb0*/  FFMA R16, R117, UR24, -R16 ;  /* 0x0000001875107c23 */ /* 0x000fe20008000810 */
[----:B------:R-:W-:Y:S01]  /*5bc0*/  FMUL R20, R20, UR24 ;  /* 0x0000001814147c20 */ /* 0x000fe20008400000 */
[----:B------:R-:W2:Y:S01]  /*5bd0*/  MUFU.EX2 R93, R93 ;  /* 0x0000005d005d7308 */ /* 0x000ea20000000800 */
[----:B------:R-:W-:Y:S01]  /*5be0*/  FMNMX R18, R106, R7, !PT ;  /* 0x000000076a127209 */ /* 0x000fe20007800000 */
[----:B------:R-:W-:Y:S01]  /*5bf0*/  @!P6 FMUL R92, R92, 0.5 ;  /* 0x3f0000005c5ce820 */ /* 0x000fe20000400000 */
[----:B-1----:R-:W-:Y:S01]  /*5c00*/  @!P3 FMUL R89, R89, R89 ;  /* 0x000000595959b220 */ /* 0x002fe20000400000 */
[----:B------:R-:W-:-:S04]  /*5c10*/  FSETP.GEU.AND P3, PT, R97, -126, PT ;  /* 0xc2fc00006100780b */ /* 0x000fc80003f6e000 */
[----:B------:R-:W1:Y:S01]  /*5c20*/  MUFU.EX2 R88, R88 ;  /* 0x0000005800587308 */ /* 0x000e620000000800 */
[----:B------:R-:W-:-:S04]  /*5c30*/  FMNMX R7, R107, R18, !PT ;  /* 0x000000126b077209 */ /* 0x000fc80007800000 */
[----:B------:R-:W-:-:S03]  /*5c40*/  FMNMX R18, R110, R7, !PT ;  /* 0x000000076e127209 */ /* 0x000fc60007800000 */
[----:B------:R-:W3:Y:S01]  /*5c50*/  MUFU.EX2 R92, R92 ;  /* 0x0000005c005c7308 */ /* 0x000ee20000000800 */
[----:B------:R-:W-:Y:S01]  /*5c60*/  FMNMX R7, R111, R18, !PT ;  /* 0x000000126f077209 */ /* 0x000fe20007800000 */
[----:B--2---:R-:W-:Y:S01]  /*5c70*/  @!P5 FMUL R93, R93, R93 ;  /* 0x0000005d5d5dd220 */ /* 0x004fe20000400000 */
[----:B------:R-:W-:Y:S01]  /*5c80*/  @!P3 FMUL R97, R97, 0.5 ;  /* 0x3f0000006161b820 */ /* 0x000fe20000400000 */
[----:B------:R-:W-:Y:S02]  /*5c90*/  FSETP.GEU.AND P5, PT, R101, -126, PT ;  /* 0xc2fc00006500780b */ /* 0x000fe40003fae000 */
[----:B------:R-:W-:Y:S01]  /*5ca0*/  FMNMX R18, R114, R7, !PT ;  /* 0x0000000772127209 */ /* 0x000fe20007800000 */
[----:B-1----:R-:W-:Y:S01]  /*5cb0*/  @!P4 FMUL R88, R88, R88 ;  /* 0x000000585858c220 */ /* 0x002fe20000400000 */
[----:B------:R-:W-:Y:S01]  /*5cc0*/  FSETP.GEU.AND P4, PT, R96, -126, PT ;  /* 0xc2fc00006000780b */ /* 0x000fe20003f8e000 */
[----:B------:R-:W1:Y:S01]  /*5cd0*/  MUFU.EX2 R97, R97 ;  /* 0x0000006100617308 */ /* 0x000e620000000800 */
[----:B------:R-:W-:-:S04]  /*5ce0*/  FMNMX R7, R115, R18, !PT ;  /* 0x0000001273077209 */ /* 0x000fc80007800000 */
[----:B------:R-:W-:Y:S01]  /*5cf0*/  FMNMX R18, R118, R7, !PT ;  /* 0x0000000776127209 */ /* 0x000fe20007800000 */
[----:B---3--:R-:W-:Y:S01]  /*5d00*/  @!P6 FMUL R92, R92, R92 ;  /* 0x0000005c5c5ce220 */ /* 0x008fe20000400000 */
[----:B------:R-:W-:Y:S01]  /*5d10*/  FSETP.GEU.AND P6, PT, R100, -126, PT ;  /* 0xc2fc00006400780b */ /* 0x000fe20003fce000 */
[----:B------:R-:W-:Y:S01]  /*5d20*/  @!P5 FMUL R101, R101, 0.5 ;  /* 0x3f0000006565d820 */ /* 0x000fe20000400000 */
[----:B------:R-:W-:-:S03]  /*5d30*/  FMNMX R18, R119, R18, !PT ;  /* 0x0000001277127209 */ /* 0x000fc60007800000 */
[----:B------:R-:W-:Y:S02]  /*5d40*/  @!P4 FMUL R96, R96, 0.5 ;  /* 0x3f0000006060c820 */ /* 0x000fe40000400000 */
[----:B------:R-:W2:Y:S01]  /*5d50*/  SHFL.BFLY PT, R7, R18, 0x1, 0x1f ;  /* 0x0c201f0012077f89 */ /* 0x000ea200000e0000 */
[----:B------:R-:W3:Y:S01]  /*5d60*/  MUFU.EX2 R101, R101 ;  /* 0x0000006500657308 */ /* 0x000ee20000000800 */
[----:B-1----:R-:W-:Y:S01]  /*5d70*/  @!P3 FMUL R97, R97, R97 ;  /* 0x000000616161b220 */ /* 0x002fe20000400000 */
[----:B------:R-:W-:-:S03]  /*5d80*/  FSETP.GEU.AND P3, PT, R105, -126, PT ;  /* 0xc2fc00006900780b */ /* 0x000fc60003f6e000 */
[----:B------:R-:W-:-:S03]  /*5d90*/  @!P6 FMUL R100, R100, 0.5 ;  /* 0x3f0000006464e820 */ /* 0x000fc60000400000 */
[----:B------:R-:W1:Y:S08]  /*5da0*/  MUFU.EX2 R96, R96 ;  /* 0x0000006000607308 */ /* 0x000e700000000800 */
[----:B------:R-:W4:Y:S01]  /*5db0*/  MUFU.EX2 R100, R100 ;  /* 0x0000006400647308 */ /* 0x000f220000000800 */
[----:B------:R-:W-:Y:S01]  /*5dc0*/  @!P3 FMUL R105, R105, 0.5 ;  /* 0x3f0000006969b820 */ /* 0x000fe20000400000 */
[----:B---3--:R-:W-:Y:S01]  /*5dd0*/  @!P5 FMUL R101, R101, R101 ;  /* 0x000000656565d220 */ /* 0x008fe20000400000 */
[----:B------:R-:W-:-:S02]  /*5de0*/  FSETP.GEU.AND P5, PT, R109, -126, PT ;  /* 0xc2fc00006d00780b */ /* 0x000fc40003fae000 */
[----:B--2---:R-:W-:-:S03]  /*5df0*/  FMNMX R7, R18, R7, !PT ;  /* 0x0000000712077209 */ /* 0x004fc60007800000 */
[----:B------:R-:W2:Y:S01]  /*5e00*/  MUFU.EX2 R22, R105 ;  /* 0x0000006900167308 */ /* 0x000ea20000000800 */
[----:B-1----:R-:W-:Y:S01]  /*5e10*/  @!P4 FMUL R96, R96, R96 ;  /* 0x000000606060c220 */ /* 0x002fe20000400000 */
[----:B------:R-:W-:Y:S01]  /*5e20*/  FSETP.GEU.AND P4, PT, R104, -126, PT ;  /* 0xc2fc00006800780b */ /* 0x000fe20003f8e000 */
[----:B------:R-:W1:Y:S05]  /*5e30*/  SHFL.BFLY PT, R18, R7, 0x2, 0x1f ;  /* 0x0c401f0007127f89 */ /* 0x000e6a00000e0000 */
[----:B------:R-:W-:Y:S01]  /*5e40*/  @!P5 FMUL R109, R109, 0.5 ;  /* 0x3f0000006d6dd820 */ /* 0x000fe20000400000 */
[----:B----4-:R-:W-:Y:S01]  /*5e50*/  @!P6 FMUL R100, R100, R100 ;  /* 0x000000646464e220 */ /* 0x010fe20000400000 */
[----:B------:R-:W-:-:S02]  /*5e60*/  FSETP.GEU.AND P6, PT, R108, -126, PT ;  /* 0xc2fc00006c00780b */ /* 0x000fc40003fce000 */
[----:B------:R-:W3:Y:S03]  /*5e70*/  MUFU.EX2 R90, R109 ;  /* 0x0000006d005a7308 */ /* 0x000ee60000000800 */
[----:B------:R-:W-:Y:S01]  /*5e80*/  @!P4 FMUL R104, R104, 0.5 ;  /* 0x3f0000006868c820 */ /* 0x000fe20000400000 */
[----:B--2---:R-:W-:Y:S01]  /*5e90*/  @!P3 FMUL R22, R22, R22 ;  /* 0x000000161616b220 */ /* 0x004fe20000400000 */
[----:B------:R-:W-:-:S03]  /*5ea0*/  FSETP.GEU.AND P3, PT, R113, -126, PT ;  /* 0xc2fc00007100780b */ /* 0x000fc60003f6e000 */
[----:B------:R-:W2:Y:S01]  /*5eb0*/  MUFU.EX2 R21, R104 ;  /* 0x0000006800157308 */ /* 0x000ea20000000800 */
[----:B------:R-:W-:-:S01]  /*5ec0*/  FADD R15, R89, R22 ;  /* 0x00000016590f7221 */ /* 0x000fc20000000000 */
[----:B------:R-:W-:Y:S01]  /*5ed0*/  F2FP.SATFINITE.E4M3.F32.PACK_AB_MERGE_C R22, RZ, R22, RZ ;  /* 0x00000016ff16723e */ /* 0x000fe200048070ff */
[----:B------:R-:W-:Y:S01]  /*5ee0*/  @!P6 FMUL R108, R108, 0.5 ;  /* 0x3f0000006c6ce820 */ /* 0x000fe20000400000 */
[----:B------:R-:W-:Y:S02]  /*5ef0*/  F2FP.SATFINITE.E4M3.F32.PACK_AB_MERGE_C R89, RZ, R89, RZ ;  /* 0x00000059ff59723e */ /* 0x000fe400048070ff */
[----:B------:R-:W-:Y:S02]  /*5f00*/  LOP3.LUT R22, R22, 0xffff, RZ, 0xc0, !PT ;  /* 0x0000ffff16167812 */ /* 0x000fe400078ec0ff */
[----:B------:R-:W4:Y:S01]  /*5f10*/  MUFU.EX2 R23, R108 ;  /* 0x0000006c00177308 */ /* 0x000f220000000800 */
[----:B-1----:R-:W-:Y:S01]  /*5f20*/  FMNMX R7, R7, R18, !PT ;  /* 0x0000001207077209 */ /* 0x002fe20007800000 */
[----:B---3--:R-:W-:Y:S01]  /*5f30*/  @!P5 FMUL R90, R90, R90 ;  /* 0x0000005a5a5ad220 */ /* 0x008fe20000400000 */
[----:B------:R-:W-:Y:S01]  /*5f40*/  @!P3 FMUL R113, R113, 0.5 ;  /* 0x3f0000007171b820 */ /* 0x000fe20000400000 */
[----:B------:R-:W-:-:S02]  /*5f50*/  LOP3.LUT R89, R89, 0xffff, RZ, 0xc0, !PT ;  /* 0x0000ffff59597812 */ /* 0x000fc400078ec0ff */
[----:B------:R-:W-:Y:S02]  /*5f60*/  FSETP.NEU.AND P5, PT, R7, -INF , PT ;  /* 0xff8000000700780b */ /* 0x000fe40003fad000 */
[----:B------:R-:W1:Y:S01]  /*5f70*/  MUFU.EX2 R104, R113 ;  /* 0x0000007100687308 */ /* 0x000e620000000800 */
[----:B--2---:R-:W-:Y:S01]  /*5f80*/  @!P4 FMUL R21, R21, R21 ;  /* 0x000000151515c220 */ /* 0x004fe20000400000 */
[----:B------:R-:W-:Y:S02]  /*5f90*/  FSETP.GEU.AND P4, PT, R112, -126, PT ;  /* 0xc2fc00007000780b */ /* 0x000fe40003f8e000 */
[----:B------:R-:W-:Y:S02]  /*5fa0*/  FSEL R117, R7, RZ, P5 ;  /* 0x000000ff07757208 */ /* 0x000fe40002800000 */
[----:B------:R-:W-:Y:S01]  /*5fb0*/  FSETP.GEU.AND P5, PT, R16, -126, PT ;  /* 0xc2fc00001000780b */ /* 0x000fe20003fae000 */
[----:B----4-:R-:W-:Y:S01]  /*5fc0*/  @!P6 FMUL R23, R23, R23 ;  /* 0x000000171717e220 */ /* 0x010fe20000400000 */
[----:B------:R-:W-:Y:S01]  /*5fd0*/  FSETP.GEU.AND P6, PT, R116, -126, PT ;  /* 0xc2fc00007400780b */ /* 0x000fe20003fce000 */
[C---:B------:R-:W-:Y:S01]  /*5fe0*/  FMUL R120, R117.reuse, UR24 ;  /* 0x0000001875787c20 */ /* 0x040fe20008400000 */
[----:B------:R-:W-:Y:S01]  /*5ff0*/  FADD R117, -R117, R4 ;  /* 0x0000000475757221 */ /* 0x000fe20000000100 */
[----:B------:R-:W-:-:S01]  /*6000*/  FADD R4, R88, R21 ;  /* 0x0000001558047221 */ /* 0x000fc20000000000 */
[----:B------:R-:W-:Y:S01]  /*6010*/  F2FP.SATFINITE.E4M3.F32.PACK_AB_MERGE_C R21, RZ, R21, RZ ;  /* 0x00000015ff15723e */ /* 0x000fe200048070ff */
[----:B------:R-:W-:-:S02]  /*6020*/  FFMA R91, R91, UR24, -R120 ;  /* 0x000000185b5b7c23 */ /* 0x000fc40008000878 */
[----:B------:R-:W-:Y:S01]  /*6030*/  @!P4 FMUL R112, R112, 0.5 ;  /* 0x3f0000007070c820 */ /* 0x000fe20000400000 */
[----:B-1----:R-:W-:Y:S01]  /*6040*/  @!P3 FMUL R104, R104, R104 ;  /* 0x000000686868b220 */ /* 0x002fe20000400000 */
[--C-:B------:R-:W-:Y:S02]  /*6050*/  FFMA R17, R17, UR24, -R120.reuse ;  /* 0x0000001811117c23 */ /* 0x100fe40008000878 */
[----:B------:R-:W-:Y:S01]  /*6060*/  @!P5 FMUL R16, R16, 0.5 ;  /* 0x3f0000001010d820 */ /* 0x000fe20000400000 */
[----:B------:R-:W-:Y:S01]  /*6070*/  FSETP.GEU.AND P3, PT, R91, -126, PT ;  /* 0xc2fc00005b00780b */ /* 0x000fe20003f6e000 */
[----:B------:R-:W1:Y:S01]  /*6080*/  MUFU.EX2 R105, R112 ;  /* 0x0000007000697308 */ /* 0x000e620000000800 */
[----:B------:R-:W-:-:S01]  /*6090*/  FFMA R94, R94, UR24, -R120 ;  /* 0x000000185e5e7c23 */ /* 0x000fc20008000878 */
[----:B------:R-:W-:Y:S01]  /*60a0*/  @!P6 FMUL R116, R116, 0.5 ;  /* 0x3f0000007474e820 */ /* 0x000fe20000400000 */
[----:B------:R-:W-:-:S01]  /*60b0*/  FFMA R95, R95, UR24, -R120 ;  /* 0x000000185f5f7c23 */ /* 0x000fc20008000878 */
[--C-:B------:R-:W-:Y:S01]  /*60c0*/  FFMA R99, R99, UR24, -R120.reuse ;  /* 0x0000001863637c23 */ /* 0x100fe20008000878 */
[----:B------:R-:W-:-:S01]  /*60d0*/  FFMA R98, R98, UR24, -R120 ;  /* 0x0000001862627c23 */ /* 0x000fc20008000878 */
[--C-:B------:R-:W-:Y:S01]  /*60e0*/  FFMA R102, R102, UR24, -R120.reuse ;  /* 0x0000001866667c23 */ /* 0x100fe20008000878 */
[----:B------:R-:W-:-:S01]  /*60f0*/  FFMA R18, R106, UR24, -R120 ;  /* 0x000000186a127c23 */ /* 0x000fc20008000878 */
[----:B------:R-:W2:Y:S01]  /*6100*/  MUFU.EX2 R109, R116 ;  /* 0x00000074006d7308 */ /* 0x000ea20000000800 */
[----:B------:R-:W-:-:S01]  /*6110*/  FFMA R110, R110, UR24, -R120 ;  /* 0x000000186e6e7c23 */ /* 0x000fc20008000878 */
[--C-:B------:R-:W-:Y:S01]  /*6120*/  FFMA R111, R111, UR24, -R120.reuse ;  /* 0x000000186f6f7c23 */ /* 0x100fe20008000878 */
[----:B------:R-:W-:-:S01]  /*6130*/  FFMA R115, R115, UR24, -R120 ;  /* 0x0000001873737c23 */ /* 0x000fc20008000878 */
[----:B------:R-:W-:Y:S01]  /*6140*/  @!P3 FMUL R91, R91, 0.5 ;  /* 0x3f0000005b5bb820 */ /* 0x000fe20000400000 */
[----:B------:R-:W-:-:S01]  /*6150*/  FFMA R114, R114, UR24, -R120 ;  /* 0x0000001872727c23 */ /* 0x000fc20008000878 */
[--C-:B------:R-:W-:Y:S01]  /*6160*/  FFMA R118, R118, UR24, -R120.reuse ;  /* 0x0000001876767c23 */ /* 0x100fe20008000878 */
[----:B------:R-:W-:-:S01]  /*6170*/  FFMA R119, R119, UR24, -R120 ;  /* 0x0000001877777c23 */ /* 0x000fc20008000878 */
[----:B------:R-:W3:Y:S01]  /*6180*/  MUFU.EX2 R108, R16 ;  /* 0x00000010006c7308 */ /* 0x000ee20000000800 */
[----:B-1----:R-:W-:Y:S01]  /*6190*/  @!P4 FMUL R105, R105, R105 ;  /* 0x000000696969c220 */ /* 0x002fe20000400000 */
[----:B------:R-:W-:Y:S01]  /*61a0*/  FSETP.GEU.AND P4, PT, R17, -126, PT ;  /* 0xc2fc00001100780b */ /* 0x000fe20003f8e000 */
[----:B------:R-:W-:Y:S01]  /*61b0*/  FMUL R117, R117, UR24 ;  /* 0x0000001875757c20 */ /* 0x000fe20008400000 */
[----:B------:R-:W-:-:S02]  /*61c0*/  F2FP.SATFINITE.E4M3.F32.PACK_AB_MERGE_C R88, RZ, R88, RZ ;  /* 0x00000058ff58723e */ /* 0x000fc400048070ff */
[----:B------:R-:W-:Y:S02]  /*61d0*/  LOP3.LUT R21, R21, 0xff, RZ, 0xc0, !PT ;  /* 0x000000ff15157812 */ /* 0x000fe400078ec0ff */
[----:B------:R1:W4:Y:S01]  /*61e0*/  MUFU.EX2 R16, R91 ;  /* 0x0000005b00107308 */ /* 0x0003220000000800 */
[----:B--2---:R-:W-:Y:S01]  /*61f0*/  @!P6 FMUL R109, R109, R109 ;  /* 0x0000006d6d6de220 */ /* 0x004fe20000400000 */
[----:B------:R-:W-:Y:S02]  /*6200*/  FSETP.GEU.AND P6, PT, R94, -126, PT ;  /* 0xc2fc00005e00780b */ /* 0x000fe40003fce000 */
[----:B------:R-:W-:Y:S02]  /*6210*/  LOP3.LUT R88, R88, 0xff, RZ, 0xc0, !PT ;  /* 0x000000ff58587812 */ /* 0x000fe400078ec0ff */
[----:B------:R-:W-:Y:S01]  /*6220*/  PRMT R22, R22, 0x7604, R21 ;  /* 0x0000760416167816 */ /* 0x000fe20000000015 */
[----:B------:R-:W-:Y:S01]  /*6230*/  @!P4 FMUL R17, R17, 0.5 ;  /* 0x3f0000001111c820 */ /* 0x000fe20000400000 */
[----:B------:R-:W-:Y:S01]  /*6240*/  PRMT R88, R89, 0x7604, R88 ;  /* 0x0000760459587816 */ /* 0x000fe20000000058 */
[----:B---3--:R-:W-:Y:S01]  /*6250*/  @!P5 FMUL R108, R108, R108 ;  /* 0x0000006c6c6cd220 */ /* 0x008fe20000400000 */
[----:B------:R-:W-:Y:S01]  /*6260*/  FSETP.GEU.AND P5, PT, R95, -126, PT ;  /* 0xc2fc00005f00780b */ /* 0x000fe20003fae000 */
[----:B------:R2:W3:Y:S01]  /*6270*/  MUFU.EX2 R112, R17 ;  /* 0x0000001100707308 */ /* 0x0004e20000000800 */
[----:B-1----:R-:W-:-:S03]  /*6280*/  FFMA R91, R107, UR24, -R120 ;  /* 0x000000186b5b7c23 */ /* 0x002fc60008000878 */
[----:B------:R-:W-:Y:S01]  /*6290*/  @!P6 FMUL R94, R94, 0.5 ;  /* 0x3f0000005e5ee820 */ /* 0x000fe20000400000 */
[----:B----4-:R-:W-:Y:S01]  /*62a0*/  @!P3 FMUL R16, R16, R16 ;  /* 0x000000101010b220 */ /* 0x010fe20000400000 */
[----:B------:R-:W-:Y:S02]  /*62b0*/  FSETP.GEU.AND P3, PT, R99, -126, PT ;  /* 0xc2fc00006300780b */ /* 0x000fe40003f6e000 */
[----:B------:R1:W4:Y:S01]  /*62c0*/  MUFU.EX2 R113, R94 ;  /* 0x0000005e00717308 */ /* 0x0003220000000800 */
[----:B--2---:R-:W-:-:S03]  /*62d0*/  FFMA R17, R103, UR24, -R120 ;  /* 0x0000001867117c23 */ /* 0x004fc60008000878 */
[----:B------:R-:W-:-:S04]  /*62e0*/  @!P5 FMUL R95, R95, 0.5 ;  /* 0x3f0000005f5fd820 */ /* 0x000fc80000400000 */
[----:B------:R2:W5:Y:S01]  /*62f0*/  MUFU.EX2 R19, R95 ;  /* 0x0000005f00137308 */ /* 0x0005620000000800 */
[----:B---3--:R-:W-:Y:S01]  /*6300*/  @!P4 FMUL R112, R112, R112 ;  /* 0x000000707070c220 */ /* 0x008fe20000400000 */
[----:B------:R-:W-:Y:S01]  /*6310*/  FSETP.GEU.AND P4, PT, R98, -126, PT ;  /* 0xc2fc00006200780b */ /* 0x000fe20003f8e000 */
[----:B-1----:R-:W-:-:S01]  /*6320*/  FADD R94, R93, R90 ;  /* 0x0000005a5d5e7221 */ /* 0x002fc20000000000 */
[----:B------:R-:W-:Y:S01]  /*6330*/  @!P3 FMUL R99, R99, 0.5 ;  /* 0x3f0000006363b820 */ /* 0x000fe20000400000 */
[----:B------:R-:W-:Y:S02]  /*6340*/  F2FP.SATFINITE.E4M3.F32.PACK_AB_MERGE_C R90, RZ, R90, RZ ;  /* 0x0000005aff5a723e */ /* 0x000fe400048070ff */
[----:B------:R-:W-:Y:S01]  /*6350*/  F2FP.SATFINITE.E4M3.F32.PACK_AB_MERGE_C R93, RZ, R93, RZ ;  /* 0x0000005dff5d723e */ /* 0x000fe200048070ff */
[----:B------:R1:W3:Y:S01]  /*6360*/  MUFU.EX2 R116, R99 ;  /* 0x0000006300747308 */ /* 0x0002e20000000800 */
[----:B----4-:R-:W-:Y:S01]  /*6370*/  @!P6 FMUL R113, R113, R113 ;  /* 0x000000717171e220 */ /* 0x010fe20000400000 */
[----:B------:R-:W-:Y:S01]  /*6380*/  FSETP.GEU.AND P6, PT, R102, -126, PT ;  /* 0xc2fc00006600780b */ /* 0x000fe20003fce000 */
[----:B--2---:R-:W-:-:S01]  /*6390*/  FADD R95, R96, R105 ;  /* 0x00000069605f7221 */ /* 0x004fc20000000000 */
[----:B------:R-:W-:-:S02]  /*63a0*/  LOP3.LUT R90, R90, 0xffff, RZ, 0xc0, !PT ;  /* 0x0000ffff5a5a7812 */ /* 0x000fc400078ec0ff */
[----:B------:R-:W-:Y:S01]  /*63b0*/  F2FP.SATFINITE.E4M3.F32.PACK_AB_MERGE_C R105, RZ, R105, RZ ;  /* 0x00000069ff69723e */ /* 0x000fe200048070ff */
[----:B------:R-:W-:Y:S01]  /*63c0*/  @!P4 FMUL R98, R98, 0.5 ;  /* 0x3f0000006262c820 */ /* 0x000fe20000400000 */
[----:B------:R-:W-:-:S01]  /*63d0*/  FADD R4, R4, R95 ;  /* 0x0000005f04047221 */ /* 0x000fc20000000000 */
[----:B-----5:R-:W-:Y:S01]  /*63e0*/  @!P5 FMUL R19, R19, R19 ;  /* 0x000000131313d220 */ /* 0x020fe20000400000 */
[----:B------:R-:W-:Y:S01]  /*63f0*/  FSETP.GEU.AND P5, PT, R17, -126, PT ;  /* 0xc2fc00001100780b */ /* 0x000fe20003fae000 */
[----:B------:R2:W4:Y:S01]  /*6400*/  MUFU.EX2 R103, R98 ;  /* 0x0000006200677308 */ /* 0x0005220000000800 */
[----:B-1----:R-:W-:-:S01]  /*6410*/  FADD R99, R101, R108 ;  /* 0x0000006c65637221 */ /* 0x002fc20000000000 */
[----:B------:R-:W-:Y:S02]  /*6420*/  F2FP.SATFINITE.E4M3.F32.PACK_AB_MERGE_C R96, RZ, R96, RZ ;  /* 0x00000060ff60723e */ /* 0x000fe400048070ff */
[----:B------:R-:W-:Y:S01]  /*6430*/  @!P6 FMUL R102, R102, 0.5 ;  /* 0x3f0000006666e820 */ /* 0x000fe20000400000 */
[----:B------:R-:W-:Y:S01]  /*6440*/  FADD R94, R94, R99 ;  /* 0x000000635e5e7221 */ /* 0x000fe20000000000 */
[----:B---3--:R-:W-:Y:S01]  /*6450*/  @!P3 FMUL R116, R116, R116 ;  /* 0x000000747474b220 */ /* 0x008fe20000400000 */
[----:B------:R-:W-:Y:S01]  /*6460*/  FSETP.GEU.AND P3, PT, R91, -126, PT ;  /* 0xc2fc00005b00780b */ /* 0x000fe20003f6e000 */
[----:B------:R1:W3:Y:S01]  /*6470*/  MUFU.EX2 R121, R102 ;  /* 0x0000006600797308 */ /* 0x0002e20000000800 */
[----:B--2---:R-:W-:-:S01]  /*6480*/  FADD R98, R97, R104 ;  /* 0x0000006861627221 */ /* 0x004fc20000000000 */
[----:B------:R-:W-:-:S02]  /*6490*/  F2FP.SATFINITE.E4M3.F32.PACK_AB_MERGE_C R104, RZ, R104, RZ ;  /* 0x00000068ff68723e */ /* 0x000fc400048070ff */
[----:B------:R-:W-:Y:S01]  /*64a0*/  @!P5 FMUL R17, R17, 0.5 ;  /* 0x3f0000001111d820 */ /* 0x000fe20000400000 */
[----:B------:R-:W-:Y:S01]  /*64b0*/  FADD R15, R15, R98 ;  /* 0x000000620f0f7221 */ /* 0x000fe20000000000 */
[----:B------:R-:W-:Y:S02]  /*64c0*/  F2FP.SATFINITE.E4M3.F32.PACK_AB_MERGE_C R97, RZ, R97, RZ ;  /* 0x00000061ff61723e */ /* 0x000fe400048070ff */
[----:B------:R-:W2:Y:S01]  /*64d0*/  MUFU.EX2 R106, R17 ;  /* 0x00000011006a7308 */ /* 0x000ea20000000800 */
[----:B----4-:R-:W-:Y:S01]  /*64e0*/  @!P4 FMUL R103, R103, R103 ;  /* 0x000000676767c220 */ /* 0x010fe20000400000 */
[----:B------:R-:W-:Y:S01]  /*64f0*/  FSETP.GEU.AND P4, PT, R18, -126, PT ;  /* 0xc2fc00001200780b */ /* 0x000fe20003f8e000 */
[----:B-1----:R-:W-:-:S01]  /*6500*/  FADD R102, R100, R109 ;  /* 0x0000006d64667221 */ /* 0x002fc20000000000 */
[----:B------:R-:W-:Y:S01]  /*6510*/  @!P3 FMUL R91, R91, 0.5 ;  /* 0x3f0000005b5bb820 */ /* 0x000fe20000400000 */
[----:B------:R-:W-:Y:S01]  /*6520*/  F2FP.SATFINITE.E4M3.F32.PACK_AB_MERGE_C R100, RZ, R100, RZ ;  /* 0x00000064ff64723e */ /* 0x000fe200048070ff */
[----:B------:R-:W-:Y:S01]  /*6530*/  FADD R15, R15, R94 ;  /* 0x0000005e0f0f7221 */ /* 0x000fe20000000000 */
[----:B------:R-:W-:Y:S01]  /*6540*/  F2FP.SATFINITE.E4M3.F32.PACK_AB_MERGE_C R101, RZ, R101, RZ ;  /* 0x00000065ff65723e */ /* 0x000fe200048070ff */
[----:B------:R1:W4:Y:S01]  /*6550*/  MUFU.EX2 R17, R91 ;  /* 0x0000005b00117308 */ /* 0x0003220000000800 */
[----:B---3--:R-:W-:Y:S01]  /*6560*/  @!P6 FMUL R121, R121, R121 ;  /* 0x000000797979e220 */ /* 0x008fe20000400000 */
[----:B------:R-:W-:-:S02]  /*6570*/  FSETP.GEU.AND P6, PT, R110, -126, PT ;  /* 0xc2fc00006e00780b */ /* 0x000fc40003fce000 */
[----:B------:R-:W-:Y:S02]  /*6580*/  F2FP.SATFINITE.E4M3.F32.PACK_AB_MERGE_C R109, RZ, R109, RZ ;  /* 0x0000006dff6d723e */ /* 0x000fe400048070ff */
[----:B------:R-:W-:Y:S01]  /*6590*/  F2FP.SATFINITE.E4M3.F32.PACK_AB_MERGE_C R108, RZ, R108, RZ ;  /* 0x0000006cff6c723e */ /* 0x000fe200048070ff */
[----:B------:R-:W-:Y:S01]  /*65a0*/  @!P4 FMUL R18, R18, 0.5 ;  /* 0x3f0000001212c820 */ /* 0x000fe20000400000 */
[----:B------:R-:W-:Y:S01]  /*65b0*/  LOP3.LUT R93, R93, 0xffff, RZ, 0xc0, !PT ;  /* 0x0000ffff5d5d7812 */ /* 0x000fe200078ec0ff */
[----:B--2---:R-:W-:Y:S01]  /*65c0*/  @!P5 FMUL R106, R106, R106 ;  /* 0x0000006a6a6ad220 */ /* 0x004fe20000400000 */
[----:B------:R-:W-:Y:S01]  /*65d0*/  FSETP.GEU.AND P5, PT, R111, -126, PT ;  /* 0xc2fc00006f00780b */ /* 0x000fe20003fae000 */
[----:B------:R-:W2:Y:S01]  /*65e0*/  MUFU.EX2 R107, R18 ;  /* 0x00000012006b7308 */ /* 0x000ea20000000800 */
[----:B-1----:R-:W-:-:S01]  /*65f0*/  FADD R91, R92, R23 ;  /* 0x000000175c5b7221 */ /* 0x002fc20000000000 */
[----:B------:R-:W-:Y:S02]  /*6600*/  F2FP.SATFINITE.E4M3.F32.PACK_AB_MERGE_C R23, RZ, R23, RZ ;  /* 0x00000017ff17723e */ /* 0x000fe400048070ff */
[----:B------:R-:W-:Y:S01]  /*6610*/  @!P6 FMUL R110, R110, 0.5 ;  /* 0x3f0000006e6ee820 */ /* 0x000fe20000400000 */
[----:B------:R-:W-:Y:S01]  /*6620*/  FADD R91, R91, R102 ;  /* 0x000000665b5b7221 */ /* 0x000fe20000000000 */
[----:B----4-:R-:W-:Y:S01]  /*6630*/  @!P3 FMUL R17, R17, R17 ;  /* 0x000000111111b220 */ /* 0x010fe20000400000 */
[----:B------:R-:W-:-:S02]  /*6640*/  FSETP.GEU.AND P3, PT, R115, -126, PT ;  /* 0xc2fc00007300780b */ /* 0x000fc40003f6e000 */
[----:B------:R-:W-:Y:S01]  /*6650*/  LOP3.LUT R23, R23, 0xff, RZ, 0xc0, !PT ;  /* 0x000000ff17177812 */ /* 0x000fe200078ec0ff */
[----:B------:R-:W1:Y:S01]  /*6660*/  MUFU.EX2 R110, R110 ;  /* 0x0000006e006e7308 */ /* 0x000e620000000800 */
[----:B------:R-:W-:-:S01]  /*6670*/  FADD R98, R16, R17 ;  /* 0x0000001110627221 */ /* 0x000fc20000000000 */
[----:B------:R-:W-:Y:S01]  /*6680*/  @!P5 FMUL R111, R111, 0.5 ;  /* 0x3f0000006f6fd820 */ /* 0x000fe20000400000 */
[----:B------:R-:W-:Y:S01]  /*6690*/  F2FP.SATFINITE.E4M3.F32.PACK_AB_MERGE_C R16, RZ, R16, RZ ;  /* 0x00000010ff10723e */ /* 0x000fe200048070ff */
[----:B------:R-:W-:Y:S01]  /*66a0*/  FADD R4, R4, R91 ;  /* 0x0000005b04047221 */ /* 0x000fe20000000000 */
[----:B------:R-:W-:Y:S01]  /*66b0*/  F2FP.SATFINITE.E4M3.F32.PACK_AB_MERGE_C R92, RZ, R92, RZ ;  /* 0x0000005cff5c723e */ /* 0x000fe200048070ff */
[----:B--2---:R-:W-:Y:S02]  /*66c0*/  @!P4 FMUL R107, R107, R107 ;  /* 0x0000006b6b6bc220 */ /* 0x004fe40000400000 */
[----:B------:R-:W2:Y:S01]  /*66d0*/  MUFU.EX2 R18, R111 ;  /* 0x0000006f00127308 */ /* 0x000ea20000000800 */
[----:B------:R-:W-:Y:S01]  /*66e0*/  FSETP.GEU.AND P4, PT, R114, -126, PT ;  /* 0xc2fc00007200780b */ /* 0x000fe20003f8e000 */
[----:B------:R-:W-:Y:S01]  /*66f0*/  @!P3 FMUL R115, R115, 0.5 ;  /* 0x3f0000007373b820 */ /* 0x000fe20000400000 */
[----:B------:R-:W-:-:S01]  /*6700*/  FADD R95, R112, R107 ;  /* 0x0000006b705f7221 */ /* 0x000fc20000000000 */
[----:B------:R-:W-:Y:S01]  /*6710*/  F2FP.SATFINITE.E4M3.F32.PACK_AB_MERGE_C R112, RZ, R112, RZ ;  /* 0x00000070ff70723e */ /* 0x000fe200048070ff */
[----:B------:R-:W-:-:S01]  /*6720*/  FADD R15, R4, R15 ;  /* 0x0000000f040f7221 */ /* 0x000fc20000000000 */
[----:B------:R-:W-:-:S02]  /*6730*/  PRMT R23, R90, 0x7604, R23 ;  /* 0x000076045a177816 */ /* 0x000fc40000000017 */
[----:B------:R-:W3:Y:S01]  /*6740*/  MUFU.EX2 R115, R115 ;  /* 0x0000007300737308 */ /* 0x000ee20000000800 */
[----:B-1----:R-:W-:Y:S01]  /*6750*/  @!P6 FMUL R110, R110, R110 ;  /* 0x0000006e6e6ee220 */ /* 0x002fe20000400000 */
[----:B------:R-:W-:Y:S01]  /*6760*/  FSETP.GEU.AND P6, PT, R118, -126, PT ;  /* 0xc2fc00007600780b */ /* 0x000fe20003fce000 */
[----:B------:R-:W-:Y:S01]  /*6770*/  IMAD.U32 R21, R112, 0x10000, RZ ;  /* 0x0001000070157824 */ /* 0x000fe200078e00ff */
[----:B------:R-:W-:Y:S01]  /*6780*/  LOP3.LUT R16, R16, 0xffff, RZ, 0xc0, !PT ;  /* 0x0000ffff10107812 */ /* 0x000fe200078ec0ff */
[----:B------:R-:W-:-:S01]  /*6790*/  FADD R99, R113, R110 ;  /* 0x0000006e71637221 */ /* 0x000fc20000000000 */
[----:B------:R-:W-:Y:S01]  /*67a0*/  @!P4 FMUL R114, R114, 0.5 ;  /* 0x3f0000007272c820 */ /* 0x000fe20000400000 */
[----:B------:R-:W-:Y:S01]  /*67b0*/  F2FP.SATFINITE.E4M3.F32.PACK_AB_MERGE_C R110, RZ, R110, RZ ;  /* 0x0000006eff6e723e */ /* 0x000fe200048070ff */
[----:B--2---:R-:W-:Y:S01]  /*67c0*/  @!P5 FMUL R18, R18, R18 ;  /* 0x000000121212d220 */ /* 0x004fe20000400000 */
[----:B------:R-:W-:Y:S01]  /*67d0*/  FSETP.GEU.AND P5, PT, R119, -126, PT ;  /* 0xc2fc00007700780b */ /* 0x000fe20003fae000 */
[----:B------:R-:W-:-:S02]  /*67e0*/  IMAD.SHL.U32 R16, R16, 0x1000000, RZ ;  /* 0x0100000010107824 */ /* 0x000fc400078e00ff */
[----:B------:R-:W1:Y:S01]  /*67f0*/  MUFU.EX2 R114, R114 ;  /* 0x0000007200727308 */ /* 0x000e620000000800 */
[----:B------:R-:W-:-:S01]  /*6800*/  FADD R102, R19, R18 ;  /* 0x0000001213667221 */ /* 0x000fc20000000000 */
[----:B------:R-:W-:Y:S02]  /*6810*/  IMAD.U32 R110, R110, 0x10000, RZ ;  /* 0x000100006e6e7824 */ /* 0x000fe400078e00ff */
[----:B------:R-:W-:Y:S01]  /*6820*/  @!P6 FMUL R118, R118, 0.5 ;  /* 0x3f0000007676e820 */ /* 0x000fe20000400000 */
[----:B------:R-:W-:Y:S01]  /*6830*/  F2FP.SATFINITE.E4M3.F32.PACK_AB_MERGE_C R19, RZ, R19, RZ ;  /* 0x00000013ff13723e */ /* 0x000fe200048070ff */
[----:B---3--:R-:W-:Y:S01]  /*6840*/  @!P3 FMUL R115, R115, R115 ;  /* 0x000000737373b220 */ /* 0x008fe20000400000 */
[----:B------:R-:W-:Y:S02]  /*6850*/  FSETP.GEU.AND P3, PT, R20, -126, PT ;  /* 0xc2fc00001400780b */ /* 0x000fe40003f6e000 */
[----:B------:R-:W-:Y:S01]  /*6860*/  LOP3.LUT R92, R92, 0xff, RZ, 0xc0, !PT ;  /* 0x000000ff5c5c7812 */ /* 0x000fe200078ec0ff */
[----:B------:R-:W2:Y:S01]  /*6870*/  MUFU.EX2 R118, R118 ;  /* 0x0000007600767308 */ /* 0x000ea20000000800 */
[----:B------:R-:W-:-:S01]  /*6880*/  FADD R111, R116, R115 ;  /* 0x00000073746f7221 */ /* 0x000fc20000000000 */
[----:B------:R-:W-:Y:S01]  /*6890*/  @!P5 FMUL R119, R119, 0.5 ;  /* 0x3f0000007777d820 */ /* 0x000fe20000400000 */
[----:B------:R-:W-:-:S02]  /*68a0*/  LOP3.LUT R105, R105, 0xff, RZ, 0xc0, !PT ;  /* 0x000000ff69697812 */ /* 0x000fc400078ec0ff */
[----:B------:R-:W-:Y:S01]  /*68b0*/  LOP3.LUT R104, R104, 0xffff, RZ, 0xc0, !PT ;  /* 0x0000ffff68687812 */ /* 0x000fe200078ec0ff */
[----:B------:R-:W-:-:S01]  /*68c0*/  FADD R98, R98, R111 ;  /* 0x0000006f62627221 */ /* 0x000fc20000000000 */
[----:B------:R-:W-:Y:S01]  /*68d0*/  F2FP.SATFINITE.E4M3.F32.PACK_AB_MERGE_C R113, RZ, R113, RZ ;  /* 0x00000071ff71723e */ /* 0x000fe200048070ff */
[----:B------:R-:W3:Y:S01]  /*68e0*/  MUFU.EX2 R119, R119 ;  /* 0x0000007700777308 */ /* 0x000ee20000000800 */
[----:B-1----:R-:W-:Y:S01]  /*68f0*/  @!P4 FMUL R114, R114, R114 ;  /* 0x000000727272c220 */ /* 0x002fe20000400000 */
[----:B------:R-:W-:Y:S01]  /*6900*/  @!P3 FMUL R20, R20, 0.5 ;  /* 0x3f0000001414b820 */ /* 0x000fe20000400000 */
[----:B------:R-:W-:Y:S02]  /*6910*/  FSETP.GEU.AND P4, PT, R117, -126, PT ;  /* 0xc2fc00007500780b */ /* 0x000fe40003f8e000 */
[----:B------:R-:W-:Y:S01]  /*6920*/  FADD R120, R103, R114 ;  /* 0x0000007267787221 */ /* 0x000fe20000000000 */
[----:B------:R-:W-:Y:S02]  /*6930*/  F2FP.SATFINITE.E4M3.F32.PACK_AB_MERGE_C R114, RZ, R114, RZ ;  /* 0x00000072ff72723e */ /* 0x000fe400048070ff */
[----:B------:R-:W1:Y:S01]  /*6940*/  MUFU.EX2 R20, R20 ;  /* 0x0000001400147308 */ /* 0x000e620000000800 */
[----:B--2---:R-:W-:Y:S01]  /*6950*/  @!P6 FMUL R118, R118, R118 ;  /* 0x000000767676e220 */ /* 0x004fe20000400000 */
[----:B------:R-:W-:Y:S01]  /*6960*/  F2FP.SATFINITE.E4M3.F32.PACK_AB_MERGE_C R103, RZ, R103, RZ ;  /* 0x00000067ff67723e */ /* 0x000fe200048070ff */
[----:B------:R-:W-:-:S01]  /*6970*/  FADD R95, R95, R120 ;  /* 0x000000785f5f7221 */ /* 0x000fc20000000000 */
[----:B------:R-:W-:Y:S01]  /*6980*/  F2FP.SATFINITE.E4M3.F32.PACK_AB_MERGE_C R107, RZ, R107, RZ ;  /* 0x0000006bff6b723e */ /* 0x000fe200048070ff */
[----:B------:R-:W-:-:S01]  /*6990*/  FADD R122, R121, R118 ;  /* 0x00000076797a7221 */ /* 0x000fc20000000000 */
[----:B------:R-:W-:Y:S01]  /*69a0*/  F2FP.SATFINITE.E4M3.F32.PACK_AB_MERGE_C R121, RZ, R121, RZ ;  /* 0x00000079ff79723e */ /* 0x000fe200048070ff */
[----:B------:R-:W-:Y:S01]  /*69b0*/  IMAD.U32 R103, R103, 0x10000, RZ ;  /* 0x0001000067677824 */ /* 0x000fe200078e00ff */
[----:B------:R-:W-:Y:S01]  /*69c0*/  F2FP.SATFINITE.E4M3.F32.PACK_AB_MERGE_C R17, RZ, R17, RZ ;  /* 0x00000011ff11723e */ /* 0x000fe200048070ff */
[----:B---3--:R-:W-:Y:S01]  /*69d0*/  @!P5 FMUL R119, R119, R119 ;  /* 0x000000777777d220 */ /* 0x008fe20000400000 */
[----:B------:R-:W-:Y:S01]  /*69e0*/  F2FP.SATFINITE.E4M3.F32.PACK_AB_MERGE_C R18, RZ, R18, RZ ;  /* 0x00000012ff12723e */ /* 0x000fe200048070ff */
[----:B------:R-:W-:Y:S01]  /*69f0*/  @!P4 FMUL R117, R117, 0.5 ;  /* 0x3f0000007575c820 */ /* 0x000fe20000400000 */
[----:B------:R-:W-:Y:S01]  /*6a00*/  F2FP.SATFINITE.E4M3.F32.PACK_AB_MERGE_C R118, RZ, R118, RZ ;  /* 0x00000076ff76723e */ /* 0x000fe200048070ff */
[----:B------:R-:W-:-:S01]  /*6a10*/  FADD R123, R106, R119 ;  /* 0x000000776a7b7221 */ /* 0x000fc20000000000 */
[----:B------:R-:W-:Y:S01]  /*6a20*/  F2FP.SATFINITE.E4M3.F32.PACK_AB_MERGE_C R106, RZ, R106, RZ ;  /* 0x0000006aff6a723e */ /* 0x000fe200048070ff */
[----:B------:R-:W-:Y:S01]  /*6a30*/  IMAD.U32 R121, R121, 0x10000, RZ ;  /* 0x0001000079797824 */ /* 0x000fe200078e00ff */
[----:B------:R-:W-:Y:S01]  /*6a40*/  F2FP.SATFINITE.E4M3.F32.PACK_AB_MERGE_C R115, RZ, R115, RZ ;  /* 0x00000073ff73723e */ /* 0x000fe200048070ff */
[----:B------:R-:W-:Y:S01]  /*6a50*/  IMAD.U32 R107, R107, 0x10000, RZ ;  /* 0x000100006b6b7824 */ /* 0x000fe200078e00ff */
[----:B------:R-:W-:Y:S01]  /*6a60*/  F2FP.SATFINITE.E4M3.F32.PACK_AB_MERGE_C R119, RZ, R119, RZ ;  /* 0x00000077ff77723e */ /* 0x000fe200048070ff */
[----:B-1----:R-:W-:Y:S01]  /*6a70*/  @!P3 FMUL R20, R20, R20 ;  /* 0x000000141414b220 */ /* 0x002fe20000400000 */
[----:B------:R-:W-:Y:S01]  /*6a80*/  LOP3.LUT R96, R96, 0xff, RZ, 0xc0, !PT ;  /* 0x000000ff60607812 */ /* 0x000fe200078ec0ff */
[----:B------:R-:W-:Y:S01]  /*6a90*/  IMAD.U32 R89, R118, 0x10000, RZ ;  /* 0x0001000076597824 */ /* 0x000fe200078e00ff */
[----:B------:R-:W-:Y:S01]  /*6aa0*/  LOP3.LUT R97, R97, 0xffff, RZ, 0xc0, !PT ;  /* 0x0000ffff61617812 */ /* 0x000fe200078ec0ff */
[----:B------:R-:W1:Y:S01]  /*6ab0*/  MUFU.EX2 R117, R117 ;  /* 0x0000007500757308 */ /* 0x000e620000000800 */
[----:B------:R-:W-:Y:S01]  /*6ac0*/  LOP3.LUT R100, R100, 0xff, RZ, 0xc0, !PT ;  /* 0x000000ff64647812 */ /* 0x000fe200078ec0ff */
[----:B------:R-:W-:Y:S01]  /*6ad0*/  FFMA R11, R20, R11, R15 ;  /* 0x0000000b140b7223 */ /* 0x000fe2000000000f */
[----:B------:R-:W-:Y:S01]  /*6ae0*/  LOP3.LUT R101, R101, 0xffff, RZ, 0xc0, !PT ;  /* 0x0000ffff65657812 */ /* 0x000fe200078ec0ff */
[----:B------:R-:W-:Y:S01]  /*6af0*/  FADD R122, R99, R122 ;  /* 0x0000007a637a7221 */ /* 0x000fe20000000000 */
[----:B------:R-:W-:Y:S01]  /*6b00*/  LOP3.LUT R110, R23, 0xff0000, R110, 0xf8, !PT ;  /* 0x00ff0000176e7812 */ /* 0x000fe200078ef86e */
[----:B------:R-:W-:Y:S01]  /*6b10*/  IMAD.U32 R23, R114, 0x10000, RZ ;  /* 0x0001000072177824 */ /* 0x000fe200078e00ff */
[----:B------:R-:W-:Y:S01]  /*6b20*/  F2FP.SATFINITE.E4M3.F32.PACK_AB_MERGE_C R116, RZ, R116, RZ ;  /* 0x00000074ff74723e */ /* 0x000fe200048070ff */
[----:B------:R-:W-:Y:S01]  /*6b30*/  FADD R123, R102, R123 ;  /* 0x0000007b667b7221 */ /* 0x000fe20000000000 */
[----:B------:R-:W-:Y:S01]  /*6b40*/  LOP3.LUT R19, R19, 0xffff, RZ, 0xc0, !PT ;  /* 0x0000ffff13137812 */ /* 0x000fe200078ec0ff */
[----:B------:R-:W-:Y:S01]  /*6b50*/  FADD R95, R95, R122 ;  /* 0x0000007a5f5f7221 */ /* 0x000fe20000000000 */
[----:B------:R-:W-:Y:S01]  /*6b60*/  LOP3.LUT R109, R109, 0xff, RZ, 0xc0, !PT ;  /* 0x000000ff6d6d7812 */ /* 0x000fe200078ec0ff */
[----:B------:R-:W-:Y:S01]  /*6b70*/  FADD R98, R98, R123 ;  /* 0x0000007b62627221 */ /* 0x000fe20000000000 */
[----:B------:R-:W-:Y:S01]  /*6b80*/  LOP3.LUT R108, R108, 0xffff, RZ, 0xc0, !PT ;  /* 0x0000ffff6c6c7812 */ /* 0x000fe200078ec0ff */
[----:B------:R-:W-:Y:S01]  /*6b90*/  IMAD.SHL.U32 R19, R19, 0x1000000, RZ ;  /* 0x0100000013137824 */ /* 0x000fe200078e00ff */
[----:B------:R-:W-:Y:S01]  /*6ba0*/  PRMT R92, R93, 0x7604, R92 ;  /* 0x000076045d5c7816 */ /* 0x000fe2000000005c */
[----:B------:R-:W-:Y:S01]  /*6bb0*/  FADD R98, R95, R98 ;  /* 0x000000625f627221 */ /* 0x000fe20000000000 */
[----:B------:R-:W-:Y:S01]  /*6bc0*/  PRMT R104, R104, 0x7604, R105 ;  /* 0x0000760468687816 */ /* 0x000fe20000000069 */
[----:B-1----:R-:W-:Y:S01]  /*6bd0*/  @!P4 FMUL R117, R117, R117 ;  /* 0x000000757575c220 */ /* 0x002fe20000400000 */
[----:B------:R-:W-:Y:S01]  /*6be0*/  LOP3.LUT R21, R88, 0xff0000, R21, 0xf8, !PT ;  /* 0x00ff000058157812 */ /* 0x000fe200078ef815 */
[----:B------:R-:W-:Y:S01]  /*6bf0*/  FMUL R24, R24, R20 ;  /* 0x0000001418187220 */ /* 0x000fe20000400000 */
[----:B------:R-:W-:Y:S01]  /*6c00*/  SHF.L.U32 R113, R113, 0x10, RZ ;  /* 0x0000001071717819 */ /* 0x000fe200000006ff */
[----:B------:R-:W-:Y:S01]  /*6c10*/  FFMA R12, R117, R12, R98 ;  /* 0x0000000c750c7223 */ /* 0x000fe20000000062 */
[----:B------:R-:W-:Y:S01]  /*6c20*/  LOP3.LUT R106, R106, 0xffff, RZ, 0xc0, !PT ;  /* 0x0000ffff6a6a7812 */ /* 0x000fe200078ec0ff */
[-C--:B------:R-:W-:Y:S01]  /*6c30*/  FMUL R25, R25, R20.reuse ;  /* 0x0000001419197220 */ /* 0x080fe20000400000 */
[----:B------:R-:W-:Y:S01]  /*6c40*/  LOP3.LUT R17, R17, 0xffff, RZ, 0xc0, !PT ;  /* 0x0000ffff11117812 */ /* 0x000fe200078ec0ff */
[-C--:B------:R-:W-:Y:S01]  /*6c50*/  FMUL R28, R28, R20.reuse ;  /* 0x000000141c1c7220 */ /* 0x080fe20000400000 */
[----:B------:R-:W-:Y:S01]  /*6c60*/  LOP3.LUT R18, R18, 0xffff, RZ, 0xc0, !PT ;  /* 0x0000ffff12127812 */ /* 0x000fe200078ec0ff */
[-C--:B------:R-:W-:Y:S01]  /*6c70*/  FMUL R29, R29, R20.reuse ;  /* 0x000000141d1d7220 */ /* 0x080fe20000400000 */
[----:B------:R-:W-:Y:S01]  /*6c80*/  LOP3.LUT R115, R115, 0xffff, RZ, 0xc0, !PT ;  /* 0x0000ffff73737812 */ /* 0x000fe200078ec0ff */
[----:B------:R-:W-:Y:S01]  /*6c90*/  IMAD.SHL.U32 R17, R17, 0x1000000, RZ ;  /* 0x0100000011117824 */ /* 0x000fe200078e00ff */
[----:B------:R-:W-:Y:S01]  /*6ca0*/  LOP3.LUT R119, R119, 0xffff, RZ, 0xc0, !PT ;  /* 0x0000ffff77777812 */ /* 0x000fe200078ec0ff */
[-C--:B------:R-:W-:Y:S01]  /*6cb0*/  FMUL R32, R32, R20.reuse ;  /* 0x0000001420207220 */ /* 0x080fe20000400000 */
[----:B------:R-:W-:Y:S01]  /*6cc0*/  PRMT R96, R97, 0x7604, R96 ;  /* 0x0000760461607816 */ /* 0x000fe20000000060 */
[----:B------:R-:W-:Y:S01]  /*6cd0*/  IMAD.SHL.U32 R115, R115, 0x1000000, RZ ;  /* 0x0100000073737824 */ /* 0x000fe200078e00ff */
[----:B------:R-:W-:Y:S01]  /*6ce0*/  PRMT R100, R101, 0x7604, R100 ;  /* 0x0000760465647816 */ /* 0x000fe20000000064 */
[----:B------:R-:W-:Y:S01]  /*6cf0*/  IMAD.SHL.U32 R4, R119, 0x1000000, RZ ;  /* 0x0100000077047824 */ /* 0x000fe200078e00ff */
[----:B------:R-:W-:Y:S01]  /*6d00*/  LOP3.LUT R116, R116, 0xffff, RZ, 0xc0, !PT ;  /* 0x0000ffff74747812 */ /* 0x000fe200078ec0ff */
[-C--:B------:R-:W-:Y:S01]  /*6d10*/  FMUL R33, R33, R20.reuse ;  /* 0x0000001421217220 */ /* 0x080fe20000400000 */
[----:B------:R-:W-:Y:S01]  /*6d20*/  PRMT R108, R108, 0x7604, R109 ;  /* 0x000076046c6c7816 */ /* 0x000fe2000000006d */
[-C--:B------:R-:W-:Y:S01]  /*6d30*/  FMUL R36, R36, R20.reuse ;  /* 0x0000001424247220 */ /* 0x080fe20000400000 */
[----:B------:R-:W-:Y:S01]  /*6d40*/  LOP3.LUT R92, R92, 0xff0000, R113, 0xf8, !PT ;  /* 0x00ff00005c5c7812 */ /* 0x000fe200078ef871 */
[----:B------:R-:W-:Y:S01]  /*6d50*/  FMUL R37, R37, R20 ;  /* 0x0000001425257220 */ /* 0x000fe20000400000 */
[----:B------:R-:W-:Y:S01]  /*6d60*/  LOP3.LUT R104, R104, 0xff0000, R23, 0xf8, !PT ;  /* 0x00ff000068687812 */ /* 0x000fe200078ef817 */
[----:B------:R-:W-:Y:S01]  /*6d70*/  IMAD.SHL.U32 R23, R106, 0x1000000, RZ ;  /* 0x010000006a177824 */ /* 0x000fe200078e00ff */
[----:B------:R-:W-:Y:S01]  /*6d80*/  LOP3.LUT R16, R21, R16, RZ, 0xfc, !PT ;  /* 0x0000001015107212 */ /* 0x000fe200078efcff */
[----:B------:R-:W-:Y:S01]  /*6d90*/  IMAD.SHL.U32 R21, R18, 0x1000000, RZ ;  /* 0x0100000012157824 */ /* 0x000fe200078e00ff */
[----:B------:R-:W-:Y:S01]  /*6da0*/  LOP3.LUT R96, R96, 0xff0000, R103, 0xf8, !PT ;  /* 0x00ff000060607812 */ /* 0x000fe200078ef867 */
[-C--:B------:R-:W-:Y:S01]  /*6db0*/  FMUL R40, R40, R20.reuse ;  /* 0x0000001428287220 */ /* 0x080fe20000400000 */
[----:B------:R-:W-:Y:S01]  /*6dc0*/  LOP3.LUT R100, R100, 0xff0000, R121, 0xf8, !PT ;  /* 0x00ff000064647812 */ /* 0x000fe200078ef879 */
[-C--:B------:R-:W-:Y:S01]  /*6dd0*/  FMUL R41, R41, R20.reuse ;  /* 0x0000001429297220 */ /* 0x080fe20000400000 */
[----:B------:R-:W-:Y:S01]  /*6de0*/  LOP3.LUT R22, R22, 0xff0000, R107, 0xf8, !PT ;  /* 0x00ff000016167812 */ /* 0x000fe200078ef86b */
[-C--:B------:R-:W-:Y:S01]  /*6df0*/  FMUL R44, R44, R20.reuse ;  /* 0x000000142c2c7220 */ /* 0x080fe20000400000 */
[----:B------:R-:W-:Y:S01]  /*6e00*/  SHF.L.U32 R15, R116, 0x18, RZ ;  /* 0x00000018740f7819 */ /* 0x000fe200000006ff */
[-C--:B------:R-:W-:Y:S01]  /*6e10*/  FMUL R45, R45, R20.reuse ;  /* 0x000000142d2d7220 */ /* 0x080fe20000400000 */
[----:B------:R-:W-:Y:S01]  /*6e20*/  LOP3.LUT R89, R108, 0xff0000, R89, 0xf8, !PT ;  /* 0x00ff00006c597812 */ /* 0x000fe200078ef859 */
[-C--:B------:R-:W-:Y:S01]  /*6e30*/  FMUL R48, R48, R20.reuse ;  /* 0x0000001430307220 */ /* 0x080fe20000400000 */
[----:B------:R-:W-:Y:S01]  /*6e40*/  LOP3.LUT R19, R92, R19, RZ, 0xfc, !PT ;  /* 0x000000135c137212 */ /* 0x000fe200078efcff */
        /* <DEDUP_REMOVED lines=10> */
[----:B------:R-:W-:Y:S01]  /*6ef0*/  FMUL R60, R60, R20 ;  /* 0x000000143c3c7220 */ /* 0x000fe20000400000 */
[----:B------:R-:W-:Y:S01]  /*6f00*/  LOP3.LUT R89, R89, R4, RZ, 0xfc, !PT ;  /* 0x0000000459597212 */ /* 0x000fe200078efcff */
[----:B------:R-:W-:Y:S01]  /*6f10*/  FMUL R61, R61, R20 ;  /* 0x000000143d3d7220 */ /* 0x000fe20000400000 */
[----:B------:R-:W-:Y:S01]  /*6f20*/  SEL R4, R19, R16, P2 ;  /* 0x0000001013047207 */ /* 0x000fe20001000000 */
[-C--:B------:R-:W-:Y:S01]  /*6f30*/  FMUL R64, R64, R20.reuse ;  /* 0x0000001440407220 */ /* 0x080fe20000400000 */
[----:B------:R-:W-:Y:S01]  /*6f40*/  SEL R19, R16, R19, P2 ;  /* 0x0000001310137207 */ /* 0x000fe20001000000 */
[-C--:B------:R-:W-:Y:S01]  /*6f50*/  FMUL R65, R65, R20.reuse ;  /* 0x0000001441417220 */ /* 0x080fe20000400000 */
[----:B------:R-:W-:Y:S01]  /*6f60*/  SEL R16, R100, R15, P2 ;  /* 0x0000000f64107207 */ /* 0x000fe20001000000 */
[----:B------:R-:W-:Y:S01]  /*6f70*/  FMUL R68, R68, R20 ;  /* 0x0000001444447220 */ /* 0x000fe20000400000 */
[----:B------:R-:W-:Y:S01]  /*6f80*/  SEL R18, R110, R17, P2 ;  /* 0x000000116e127207 */ /* 0x000fe20001000000 */
[----:B------:R1:W2:Y:S01]  /*6f90*/  SHFL.IDX PT, R4, R4, R13, 0x1c1f ;  /* 0x001c1f0d04047589 */ /* 0x0002a200000e0000 */
[----:B------:R-:W-:Y:S01]  /*6fa0*/  SEL R15, R15, R100, P2 ;  /* 0x000000640f0f7207 */ /* 0x000fe20001000000 */
[----:B------:R-:W-:Y:S01]  /*6fb0*/  FMUL R69, R69, R20 ;  /* 0x0000001445457220 */ /* 0x000fe20000400000 */
[----:B------:R-:W-:Y:S01]  /*6fc0*/  SEL R17, R17, R110, P2 ;  /* 0x0000006e11117207 */ /* 0x000fe20001000000 */
[----:B------:R1:W3:Y:S01]  /*6fd0*/  SHFL.IDX PT, R19, R19, R14, 0x1c1f ;  /* 0x001c1f0e13137589 */ /* 0x0002e200000e0000 */
[----:B------:R-:W-:Y:S01]  /*6fe0*/  SEL R22, R89, R104, P2 ;  /* 0x0000006859167207 */ /* 0x000fe20001000000 */
[-C--:B------:R-:W-:Y:S01]  /*6ff0*/  FMUL R72, R72, R20.reuse ;  /* 0x0000001448487220 */ /* 0x080fe20000400000 */
[----:B------:R-:W-:Y:S01]  /*7000*/  SEL R89, R104, R89, P2 ;  /* 0x0000005968597207 */ /* 0x000fe20001000000 */
[----:B------:R1:W4:Y:S01]  /*7010*/  SHFL.IDX PT, R16, R16, R13, 0x1c1f ;  /* 0x001c1f0d10107589 */ /* 0x00032200000e0000 */
[----:B------:R-:W-:Y:S01]  /*7020*/  SHF.L.U32 R21, R0, 0x1f, RZ ;  /* 0x0000001f00157819 */ /* 0x000fe200000006ff */
[-C--:B------:R-:W-:Y:S01]  /*7030*/  FMUL R73, R73, R20.reuse ;  /* 0x0000001449497220 */ /* 0x080fe20000400000 */
[-C--:B------:R-:W-:Y:S01]  /*7040*/  FMUL R76, R76, R20.reuse ;  /* 0x000000144c4c7220 */ /* 0x080fe20000400000 */
[----:B------:R1:W1:Y:S01]  /*7050*/  SHFL.IDX PT, R15, R15, R14, 0x1c1f ;  /* 0x001c1f0e0f0f7589 */ /* 0x00026200000e0000 */
[----:B------:R1:W1:Y:S01]  /*7060*/  SYNCS.PHASECHK.TRANS64.TRYWAIT P3, [UR6+0xe000], R21 ;  /* 0x00e00015ff0075a7 */ /* 0x0002620008060146 */
[-C--:B------:R-:W-:Y:S01]  /*7070*/  FMUL R77, R77, R20.reuse ;  /* 0x000000144d4d7220 */ /* 0x080fe20000400000 */
[-C--:B------:R-:W-:Y:S01]  /*7080*/  FMUL R80, R80, R20.reuse ;  /* 0x0000001450507220 */ /* 0x080fe20000400000 */
[----:B------:R1:W1:Y:S01]  /*7090*/  SHFL.IDX PT, R18, R18, R13, 0x1c1f ;  /* 0x001c1f0d12127589 */ /* 0x00026200000e0000 */
[-C--:B------:R-:W-:Y:S01]  /*70a0*/  FMUL R81, R81, R20.reuse ;  /* 0x0000001451517220 */ /* 0x080fe20000400000 */
[-C--:B------:R-:W-:Y:S01]  /*70b0*/  FMUL R84, R84, R20.reuse ;  /* 0x0000001454547220 */ /* 0x080fe20000400000 */
[----:B------:R-:W-:Y:S01]  /*70c0*/  FMUL R85, R85, R20 ;  /* 0x0000001455557220 */ /* 0x000fe20000400000 */
[----:B------:R1:W1:Y:S01]  /*70d0*/  SHFL.IDX PT, R17, R17, R14, 0x1c1f ;  /* 0x001c1f0e11117589 */ /* 0x00026200000e0000 */
[-C--:B------:R-:W-:Y:S01]  /*70e0*/  FMUL R26, R26, R117.reuse ;  /* 0x000000751a1a7220 */ /* 0x080fe20000400000 */
[-C--:B------:R-:W-:Y:S01]  /*70f0*/  FMUL R27, R27, R117.reuse ;  /* 0x000000751b1b7220 */ /* 0x080fe20000400000 */
[-C--:B------:R-:W-:Y:S01]  /*7100*/  FMUL R30, R30, R117.reuse ;  /* 0x000000751e1e7220 */ /* 0x080fe20000400000 */
        /* <DEDUP_REMOVED lines=31> */
[----:B-1234-:R-:W-:Y:S06]  /*7300*/  @!P0 BRA `(.L_x_39) ;  /* 0x0000000000048947 */ /* 0x01efec0003800000 */
[----:B------:R-:W-:Y:S01]  /*7310*/  BPT.TRAP 0x1 ;  /* 0x000000040000795c */ /* 0x000fe20000300000 */
.L_x_39:
[----:B------:R-:W-:Y:S05]  /*7320*/  @P3 BRA `(.L_x_40) ;  /* 0x0000000000083947 */ /* 0x000fea0003800000 */
[----:B------:R-:W1:Y:S02]  /*7330*/  SYNCS.PHASECHK.TRANS64.TRYWAIT P3, [UR6+0xe000], R21 ;  /* 0x00e00015ff0075a7 */ /* 0x000e640008060146 */
[----:B-1----:R-:W-:Y:S05]  /*7340*/  @!P3 BRA `(.L_x_41) ;  /* 0x000000300058b947 */ /* 0x002fea0003800000 */
.L_x_40:
[CCC-:B------:R-:W-:Y:S01]  /*7350*/  PRMT R88, R4.reuse, R9.reuse, R19.reuse ;  /* 0x0000000904587216 */ /* 0x1c0fe20000000013 */
[----:B------:R-:W-:Y:S01]  /*7360*/  ULEA UR6, UR23, UR20, 0x9 ;  /* 0x0000001417067291 */ /* 0x000fe2000f8e483f */
[-C--:B------:R-:W-:Y:S01]  /*7370*/  PRMT R89, R4, R10.reuse, R19 ;  /* 0x0000000a04597216 */ /* 0x080fe20000000013 */
[----:B------:R-:W-:Y:S01]  /*7380*/  UMOV UR7, 0x80000020 ;  /* 0x8000002000077882 */ /* 0x000fe20000000000 */
[CCC-:B------:R-:W-:Y:S02]  /*7390*/  PRMT R90, R16.reuse, R9.reuse, R15.reuse ;  /* 0x00000009105a7216 */ /* 0x1c0fe4000000000f */
[----:B------:R-:W-:Y:S02]  /*73a0*/  PRMT R91, R16, R10, R15 ;  /* 0x0000000a105b7216 */ /* 0x000fe4000000000f */
[-C--:B------:R-:W-:Y:S02]  /*73b0*/  PRMT R94, R22, R9.reuse, R95 ;  /* 0x00000009165e7216 */ /* 0x080fe4000000005f */
[----:B------:R-:W-:Y:S01]  /*73c0*/  WARPGROUP.ARRIVE ;  /* 0x00000000000079c5 */ /* 0x000fe20000000000 */
[----:B------:R-:W-:-:S02]  /*73d0*/  PRMT R92, R18, R9, R17 ;  /* 0x00000009125c7216 */ /* 0x000fc40000000011 */
[-C--:B------:R-:W-:Y:S02]  /*73e0*/  PRMT R93, R18, R10.reuse, R17 ;  /* 0x0000000a125d7216 */ /* 0x080fe40000000011 */
[----:B------:R-:W-:Y:S01]  /*73f0*/  PRMT R95, R22, R10, R95 ;  /* 0x0000000a165f7216 */ /* 0x000fe2000000005f */
        /* <DEDUP_REMOVED lines=9> */
.L_x_42:
[----:B------:R-:W-:-:S04]  /*7490*/  ULEA UR6, UR21, UR36, 0x3 ;  /* 0x0000002415067291 */ /* 0x000fc8000f8e183f */
[----:B------:R-:W-:-:S04]  /*74a0*/  UIADD3 UR6, UR6, 0xe028, URZ ;  /* 0x0000e02806067890 */ /* 0x000fc8000fffe03f */
[----:B------:R-:W-:-:S09]  /*74b0*/  UPRMT UR6, URZ, 0x654, UR6 ;  /* 0x000006543f067896 */ /* 0x000fd20008000006 */
[----:B------:R-:W-:Y:S01]  /*74c0*/  SYNCS.ARRIVE.TRANS64.RED.A1T0 RZ, [UR6], RZ ;  /* 0x000000ffffff79a7 */ /* 0x000fe20008100406 */
[----:B------:R-:W-:Y:S05]  /*74d0*/  @P1 BRA `(.L_x_43) ;  /* 0x0000000000041947 */ /* 0x000fea0003800000 */
[----:B------:R-:W-:Y:S01]  /*74e0*/  BPT.TRAP 0x1 ;  /* 0x000000040000795c */ /* 0x000fe20000300000 */
.L_x_43:
[----:B------:R-:W-:-:S04]  /*74f0*/  UIADD3 UR21, UR21, 0x1, URZ ;  /* 0x0000000115157890 */ /* 0x000fc8000fffe03f */
[----:B------:R-:W-:-:S04]  /*7500*/  UISETP.NE.AND UP0, UPT, UR21, 0x5, UPT ;  /* 0x000000051500788c */ /* 0x000fc8000bf05270 */
[----:B------:R-:W-:Y:S01]  /*7510*/  USEL UR21, UR21, URZ, UP0 ;  /* 0x0000003f15157287 */ /* 0x000fe20008000000 */
[----:B------:R-:W-:Y:S11]  /*7520*/  @!P0 BRA `(.L_x_44) ;  /* 0x0000000000048947 */ /* 0x000ff60003800000 */
[----:B------:R-:W-:Y:S01]  /*7530*/  BPT.TRAP 0x1 ;  /* 0x000000040000795c */ /* 0x000fe20000300000 */
.L_x_44:
[----:B------:R-:W-:-:S04]  /*7540*/  ULEA UR6, UR21, UR36, 0x3 ;  /* 0x0000002415067291 */ /* 0x000fc8000f8e183f */
[----:B------:R-:W-:-:S04]  /*7550*/  UIADD3 UR6, UR6, 0xe028, URZ ;  /* 0x0000e02806067890 */ /* 0x000fc8000fffe03f */
[----:B------:R-:W-:-:S09]  /*7560*/  UPRMT UR6, URZ, 0x654, UR6 ;  /* 0x000006543f067896 */ /* 0x000fd20008000006 */
[----:B------:R-:W-:Y:S01]  /*7570*/  SYNCS.ARRIVE.TRANS64.RED.A1T0 RZ, [UR6], RZ ;  /* 0x000000ffffff79a7 */ /* 0x000fe20008100406 */
[----:B------:R-:W-:Y:S05]  /*7580*/  @P1 BRA `(.L_x_45) ;  /* 0x0000000000041947 */ /* 0x000fea0003800000 */
[----:B------:R-:W-:Y:S01]  /*7590*/  BPT.TRAP 0x1 ;  /* 0x000000040000795c */ /* 0x000fe20000300000 */
.L_x_45:
[----:B------:R-:W-:Y:S01]  /*75a0*/  UIADD3 UR23, UR23, 0x1, URZ ;  /* 0x0000000117177890 */ /* 0x000fe2000fffe03f */
[C---:B------:R-:W-:Y:S01]  /*75b0*/  ISETP.GT.AND P3, PT, R8.reuse, 0x1, PT ;  /* 0x000000010800780c */ /* 0x040fe20003f64270 */
[----:B------:R-:W-:Y:S01]  /*75c0*/  UIADD3 UR21, UR21, 0x1, URZ ;  /* 0x0000000115157890 */ /* 0x000fe2000fffe03f */
[----:B------:R-:W-:Y:S01]  /*75d0*/  VIADD R8, R8, 0xffffffff ;  /* 0xffffffff08087836 */ /* 0x000fe20000000000 */
[----:B------:R-:W-:Y:S01]  /*75e0*/  UISETP.NE.AND UP1, UPT, UR23, 0x5, UPT ;  /* 0x000000051700788c */ /* 0x000fe2000bf25270 */
[----:B------:R-:W-:Y:S01]  /*75f0*/  VIADD R6, R6, 0x40 ;  /* 0x0000004006067836 */ /* 0x000fe20000000000 */
[----:B------:R-:W-:Y:S01]  /*7600*/  UISETP.NE.AND UP0, UPT, UR21, 0x5, UPT ;  /* 0x000000051500788c */ /* 0x000fe2000bf05270 */
[----:B------:R-:W-:Y:S01]  /*7610*/  IMAD.MOV.U32 R15, RZ, RZ, R5 ;  /* 0x000000ffff0f7224 */ /* 0x000fe200078e0005 */
[----:B------:R-:W-:Y:S01]  /*7620*/  USEL UR6, URZ, 0x1, UP1 ;  /* 0x000000013f067887 */ /* 0x000fe20008800000 */
[----:B------:R-:W-:Y:S01]  /*7630*/  MOV R4, R7 ;  /* 0x0000000700047202 */ /* 0x000fe20000000f00 */
[----:B------:R-:W-:-:S02]  /*7640*/  USEL UR21, UR21, URZ, UP0 ;  /* 0x0000003f15157287 */ /* 0x000fc40008000000 */
[----:B------:R-:W-:Y:S02]  /*7650*/  USEL UR23, UR23, URZ, UP1 ;  /* 0x0000003f17177287 */ /* 0x000fe40008800000 */
[----:B------:R-:W-:Y:S01]  /*7660*/  LOP3.LUT R16, R0, UR6, RZ, 0x3c, !PT ;  /* 0x0000000600107c12 */ /* 0x000fe2000f8e3cff */
[----:B------:R-:W-:Y:S09]  /*7670*/  @P3 BRA `(.L_x_46) ;  /* 0xffffffd800ac3947 */ /* 0x000ff2000383ffff */
.L_x_35:
[----:B------:R-:W2:Y:S01]  /*7680*/  SHFL.BFLY PT, R0, R11, 0x1, 0x1f ;  /* 0x0c201f000b007f89 */ /* 0x000ea200000e0000 */
[----:B------:R-:W-:Y:S01]  /*7690*/  BSSY B0, `(.L_x_47) ;  /* 0x0000024000007945 */ /* 0x000fe20003800000 */
[----:B------:R-:W-:Y:S02]  /*76a0*/  IMAD.MOV.U32 R8, RZ, RZ, 0x3f800000 ;  /* 0x3f800000ff087424 */ /* 0x000fe400078e00ff */
[----:B------:R-:W3:Y:S01]  /*76b0*/  SHFL.BFLY PT, R3, R12, 0x1, 0x1f ;  /* 0x0c201f000c037f89 */ /* 0x000ee200000e0000 */
[----:B------:R-:W-:Y:S02]  /*76c0*/  IMAD.MOV.U32 R2, RZ, RZ, 0x3f800000 ;  /* 0x3f800000ff027424 */ /* 0x000fe400078e00ff */
[----:B--2---:R-:W-:Y:S01]  /*76d0*/  FADD R0, R0, R11 ;  /* 0x0000000b00007221 */ /* 0x004fe20000000000 */
[----:B------:R-:W-:Y:S02]  /*76e0*/  IMAD.MOV.U32 R11, RZ, RZ, 0x7f800000 ;  /* 0x7f800000ff0b7424 */ /* 0x000fe400078e00ff */
[----:B---3--:R-:W-:-:S02]  /*76f0*/  FADD R16, R3, R12 ;  /* 0x0000000c03107221 */ /* 0x008fc40000000000 */
[----:B------:R-:W2:Y:S04]  /*7700*/  SHFL.BFLY PT, R9, R0, 0x2, 0x1f ;  /* 0x0c401f0000097f89 */ /* 0x000ea800000e0000 */
[----:B------:R-:W3:Y:S01]  /*7710*/  SHFL.BFLY PT, R17, R16, 0x2, 0x1f ;  /* 0x0c401f0010117f89 */ /* 0x000ee200000e0000 */
[C---:B--2---:R-:W-:Y:S01]  /*7720*/  FSETP.NE.AND P0, PT, R0.reuse, -R9, PT ;  /* 0x800000090000720b */ /* 0x044fe20003f05000 */
[----:B------:R-:W-:Y:S01]  /*7730*/  FADD R4, R0, R9 ;  /* 0x0000000900047221 */ /* 0x000fe20000000000 */
[----:B------:R-:W-:Y:S02]  /*7740*/  IMAD.MOV.U32 R9, RZ, RZ, 0x7f800000 ;  /* 0x7f800000ff097424 */ /* 0x000fe400078e00ff */
[----:B---3--:R-:W-:-:S09]  /*7750*/  FADD R6, R16, R17 ;  /* 0x0000001110067221 */ /* 0x008fd20000000000 */
[----:B------:R-:W-:Y:S05]  /*7760*/  @!P0 BRA `(.L_x_48) ;  /* 0x0000000000588947 */ /* 0x000fea0003800000 */
[----:B------:R-:W-:Y:S01]  /*7770*/  VIADD R0, R4, 0x1800000 ;  /* 0x0180000004007836 */ /* 0x000fe20000000000 */
[----:B------:R-:W-:Y:S04]  /*7780*/  BSSY B1, `(.L_x_49) ;  /* 0x000000d000017945 */ /* 0x000fe80003800000 */
[----:B------:R-:W-:-:S04]  /*7790*/  LOP3.LUT R0, R0, 0x7f800000, RZ, 0xc0, !PT ;  /* 0x7f80000000007812 */ /* 0x000fc800078ec0ff */
[----:B------:R-:W-:-:S13]  /*77a0*/  ISETP.GT.U32.AND P0, PT, R0, 0x1ffffff, PT ;  /* 0x01ffffff0000780c */ /* 0x000fda0003f04070 */
[----:B------:R-:W-:Y:S05]  /*77b0*/  @P0 BRA `(.L_x_50) ;  /* 0x0000000000140947 */ /* 0x000fea0003800000 */
[----:B------:R-:W-:Y:S01]  /*77c0*/  IMAD.MOV.U32 R2, RZ, RZ, R4 ;  /* 0x000000ffff027224 */ /* 0x000fe200078e0004 */
[----:B------:R-:W-:-:S07]  /*77d0*/  MOV R15, 0x77f0 ;  /* 0x000077f0000f7802 */ /* 0x000fce0000000f00 */
[----:B-1----:R-:W-:Y:S05]  /*77e0*/  CALL.REL.NOINC `($__internal_0_$__cuda_sm20_rcp_rn_f32_slowpath) ;  /* 0x0000002c00d87944 */ /* 0x002fea0003c00000 */
[----:B------:R-:W-:Y:S01]  /*77f0*/  IMAD.MOV.U32 R2, RZ, RZ, R0 ;  /* 0x000000ffff027224 */ /* 0x000fe200078e0000 */
[----:B------:R-:W-:Y:S06]  /*7800*/  BRA `(.L_x_51) ;  /* 0x0000000000107947 */ /* 0x000fec0003800000 */
.L_x_50:
[----:B------:R-:W2:Y:S02]  /*7810*/  MUFU.RCP R3, R4 ;  /* 0x0000000400037308 */ /* 0x000ea40000001000 */
[----:B--2---:R-:W-:-:S04]  /*7820*/  FFMA R0, R4, R3, -1 ;  /* 0xbf80000004007423 */ /* 0x004fc80000000003 */
[----:B------:R-:W-:-:S04]  /*7830*/  FADD.FTZ R0, -R0, -RZ ;  /* 0x800000ff00007221 */ /* 0x000fc80000010100 */
[----:B------:R-:W-:-:S07]  /*7840*/  FFMA R2, R3, R0, R3 ;  /* 0x0000000003027223 */ /* 0x000fce0000000003 */
.L_x_51:
[----:B------:R-:W-:Y:S05]  /*7850*/  BSYNC B1 ;  /* 0x0000000000017941 */ /* 0x000fea0003800000 */
.L_x_49:
[----:B------:R-:W-:Y:S01]  /*7860*/  FSETP.GEU.AND P0, PT, |R4|, 1.175494350822287508e-38, PT ;  /* 0x008000000400780b */ /* 0x000fe20003f0e200 */
[----:B------:R-:W-:-:S12]  /*7870*/  ULDC UR4, c[0x0][0x600] ;  /* 0x0001800000047ab9 */ /* 0x000fd80000000800 */
[----:B------:R-:W-:-:S04]  /*7880*/  @!P0 FMUL R4, R4, 16777216 ;  /* 0x4b80000004048820 */ /* 0x000fc80000400000 */
[----:B------:R-:W2:Y:S02]  /*7890*/  MUFU.LG2 R0, R4 ;  /* 0x0000000400007308 */ /* 0x000ea40000000c00 */
[----:B--2---:R-:W-:-:S04]  /*78a0*/  @!P0 FADD R0, R0, -24 ;  /* 0xc1c0000000008421 */ /* 0x004fc80000000000 */
[----:B------:R-:W-:-:S04]  /*78b0*/  FMUL R0, R0, 0.69314718246459960938 ;  /* 0x3f31721800007820 */ /* 0x000fc80000400000 */
[----:B------:R-:W-:-:S07]  /*78c0*/  FFMA R11, R5, UR4, R0 ;  /* 0x00000004050b7c23 */ /* 0x000fce0008000000 */
.L_x_48:
[----:B------:R-:W-:Y:S05]  /*78d0*/  BSYNC B0 ;  /* 0x0000000000007941 */ /* 0x000fea0003800000 */
.L_x_47:
[----:B------:R-:W-:Y:S01]  /*78e0*/  FSETP.NE.AND P0, PT, R16, -R17, PT ;  /* 0x800000111000720b */ /* 0x000fe20003f05000 */
[----:B------:R-:W-:Y:S01]  /*78f0*/  ULDC UR4, c[0x0][0x608] ;  /* 0x0001820000047ab9 */ /* 0x000fe20000000800 */
[----:B------:R-:W-:Y:S01]  /*7900*/  BSSY B0, `(.L_x_52) ;  /* 0x0000039000007945 */ /* 0x000fe20003800000 */
[----:B------:R-:W-:-:S04]  /*7910*/  FMUL R2, R2, UR4 ;  /* 0x0000000402027c20 */ /* 0x000fc80008400000 */
        /* <DEDUP_REMOVED lines=32> */
[----:B------:R-:W-:Y:S06]  /*7b20*/  @!P0 BRA `(.L_x_53) ;  /* 0x0000000000588947 */ /* 0x000fec0003800000 */
[----:B------:R-:W-:Y:S01]  /*7b30*/  VIADD R0, R6, 0x1800000 ;  /* 0x0180000006007836 */ /* 0x000fe20000000000 */
[----:B------:R-:W-:Y:S04]  /*7b40*/  BSSY B1, `(.L_x_54) ;  /* 0x000000d000017945 */ /* 0x000fe80003800000 */
[----:B------:R-:W-:-:S04]  /*7b50*/  LOP3.LUT R0, R0, 0x7f800000, RZ, 0xc0, !PT ;  /* 0x7f80000000007812 */ /* 0x000fc800078ec0ff */
[----:B------:R-:W-:-:S13]  /*7b60*/  ISETP.GT.U32.AND P0, PT, R0, 0x1ffffff, PT ;  /* 0x01ffffff0000780c */ /* 0x000fda0003f04070 */
[----:B------:R-:W-:Y:S05]  /*7b70*/  @P0 BRA `(.L_x_55) ;  /* 0x0000000000140947 */ /* 0x000fea0003800000 */
[----:B------:R-:W-:Y:S02]  /*7b80*/  MOV R2, R6 ;  /* 0x0000000600027202 */ /* 0x000fe40000000f00 */
[----:B------:R-:W-:-:S07]  /*7b90*/  MOV R15, 0x7bb0 ;  /* 0x00007bb0000f7802 */ /* 0x000fce0000000f00 */
[----:B-1----:R-:W-:Y:S05]  /*7ba0*/  CALL.REL.NOINC `($__internal_0_$__cuda_sm20_rcp_rn_f32_slowpath) ;  /* 0x0000002800e87944 */ /* 0x002fea0003c00000 */
[----:B------:R-:W-:Y:S01]  /*7bb0*/  IMAD.MOV.U32 R8, RZ, RZ, R0 ;  /* 0x000000ffff087224 */ /* 0x000fe200078e0000 */
[----:B------:R-:W-:Y:S06]  /*7bc0*/  BRA `(.L_x_56) ;  /* 0x0000000000107947 */ /* 0x000fec0003800000 */
.L_x_55:
[----:B------:R-:W2:Y:S02]  /*7bd0*/  MUFU.RCP R3, R6 ;  /* 0x0000000600037308 */ /* 0x000ea40000001000 */
[----:B--2---:R-:W-:-:S04]  /*7be0*/  FFMA R0, R6, R3, -1 ;  /* 0xbf80000006007423 */ /* 0x004fc80000000003 */
[----:B------:R-:W-:-:S04]  /*7bf0*/  FADD.FTZ R0, -R0, -RZ ;  /* 0x800000ff00007221 */ /* 0x000fc80000010100 */
[----:B------:R-:W-:-:S07]  /*7c00*/  FFMA R8, R3, R0, R3 ;  /* 0x0000000003087223 */ /* 0x000fce0000000003 */
.L_x_56:
[----:B------:R-:W-:Y:S05]  /*7c10*/  BSYNC B1 ;  /* 0x0000000000017941 */ /* 0x000fea0003800000 */
.L_x_54:
[----:B------:R-:W-:Y:S01]  /*7c20*/  FSETP.GEU.AND P0, PT, |R6|, 1.175494350822287508e-38, PT ;  /* 0x008000000600780b */ /* 0x000fe20003f0e200 */
[----:B------:R-:W-:-:S12]  /*7c30*/  ULDC UR4, c[0x0][0x600] ;  /* 0x0001800000047ab9 */ /* 0x000fd80000000800 */
[----:B------:R-:W-:-:S04]  /*7c40*/  @!P0 FMUL R6, R6, 16777216 ;  /* 0x4b80000006068820 */ /* 0x000fc80000400000 */
[----:B------:R-:W2:Y:S02]  /*7c50*/  MUFU.LG2 R0, R6 ;  /* 0x0000000600007308 */ /* 0x000ea40000000c00 */
[----:B--2---:R-:W-:-:S04]  /*7c60*/  @!P0 FADD R0, R0, -24 ;  /* 0xc1c0000000008421 */ /* 0x004fc80000000000 */
[----:B------:R-:W-:-:S04]  /*7c70*/  FMUL R0, R0, 0.69314718246459960938 ;  /* 0x3f31721800007820 */ /* 0x000fc80000400000 */
[----:B------:R-:W-:-:S07]  /*7c80*/  FFMA R9, R7, UR4, R0 ;  /* 0x0000000407097c23 */ /* 0x000fce0008000000 */
.L_x_53:
[----:B------:R-:W-:Y:S05]  /*7c90*/  BSYNC B0 ;  /* 0x0000000000007941 */ /* 0x000fea0003800000 */
.L_x_52:
[----:B------:R-:W-:Y:S01]  /*7ca0*/  UISETP.NE.AND UP0, UPT, UR38, 0x1, UPT ;  /* 0x000000012600788c */ /* 0x000fe2000bf05270 */
[----:B------:R-:W2:Y:S03]  /*7cb0*/  S2R R17, SR_TID.X ;  /* 0x0000000000117919 */ /* 0x000ea60000002100 */
[----:B------:R-:W-:-:S06]  /*7cc0*/  USEL UR4, URZ, 0x1, UP0 ;  /* 0x000000013f047887 */ /* 0x000fcc0008000000 */
[----:B------:R-:W-:Y:S01]  /*7cd0*/  IMAD.U32 R0, RZ, RZ, UR4 ;  /* 0x00000004ff007e24 */ /* 0x000fe2000f8e00ff */
[----:B------:R-:W-:Y:S02]  /*7ce0*/  ULDC UR4, c[0x0][0x608] ;  /* 0x0001820000047ab9 */ /* 0x000fe40000000800 */
[----:B------:R-:W-:Y:S02]  /*7cf0*/  FMUL R8, R8, UR4 ;  /* 0x0000000408087c20 */ /* 0x000fe40008400000 */
[----:B------:R-:W-:-:S04]  /*7d00*/  SHF.L.U32 R0, R0, 0x1f, RZ ;  /* 0x0000001f00007819 */ /* 0x000fc800000006ff */
[----:B------:R-:W3:Y:S01]  /*7d10*/  SYNCS.PHASECHK.TRANS64.TRYWAIT P0, [UR22+0x8], R0 ;  /* 0x00000800ff0075a7 */ /* 0x000ee20008000156 */
[C---:B--2---:R-:W-:Y:S02]  /*7d20*/  LOP3.LUT P1, RZ, R17.reuse, 0x3, RZ, 0xc0, !PT ;  /* 0x0000000311ff7812 */ /* 0x044fe4000782c0ff */
[----:B------:R-:W-:Y:S01]  /*7d30*/  LOP3.LUT R16, R17, 0x7f, RZ, 0xc0, !PT ;  /* 0x0000007f11107812 */ /* 0x000fe200078ec0ff */
[----:B---3--:R-:W-:Y:S10]  /*7d40*/  @!P0 BRA `(.L_x_57) ;  /* 0x0000002400f08947 */ /* 0x008ff40003800000 */
.L_x_108:
[----:B------:R-:W-:Y:S01]  /*7d50*/  ULDC.64 UR10, c[0x0][0x208] ;  /* 0x00008200000a7ab9 */ /* 0x000fe20000000a00 */
[----:B------:R-:W-:Y:S01]  /*7d60*/  BSSY B0, `(.L_x_58) ;  /* 0x0000019000007945 */ /* 0x000fe20003800000 */
[----:B------:R-:W-:Y:S02]  /*7d70*/  SHF.R.U32.HI R17, RZ, 0x2, R17 ;  /* 0x00000002ff117819 */ /* 0x000fe40000011611 */
[----:B------:R-:W-:Y:S01]  /*7d80*/  SHF.R.U32.HI R18, RZ, 0x5, R16 ;  /* 0x00000005ff127819 */ /* 0x000fe20000011610 */
[----:B------:R-:W-:Y:S06]  /*7d90*/  @P1 BRA `(.L_x_59) ;  /* 0x0000000000541947 */ /* 0x000fec0003800000 */
[----:B------:R-:W3:Y:S01]  /*7da0*/  S2UR UR4, SR_CTAID.Y ;  /* 0x00000000000479c3 */ /* 0x000ee20000002600 */
[----:B--2---:R-:W-:Y:S01]  /*7db0*/  IMAD.SHL.U32 R3, R18, 0x10, RZ ;  /* 0x0000001012037824 */ /* 0x004fe200078e00ff */
[----:B------:R-:W-:Y:S01]  /*7dc0*/  LOP3.LUT R0, R17, 0x7, RZ, 0xc0, !PT ;  /* 0x0000000711007812 */ /* 0x000fe200078ec0ff */
[----:B------:R-:W-:Y:S01]  /*7dd0*/  USHF.L.U32 UR8, UR37, 0x6, URZ ;  /* 0x0000000625087899 */ /* 0x000fe2000800063f */
[----:B------:R-:W-:Y:S02]  /*7de0*/  ULDC.64 UR6, c[0x0][0x688] ;  /* 0x0001a20000067ab9 */ /* 0x000fe40000000a00 */
[----:B------:R-:W-:Y:S02]  /*7df0*/  LOP3.LUT R0, R3, 0xfffffff0, R0, 0xe2, !PT ;  /* 0xfffffff003007812 */ /* 0x000fe400078ee200 */
[----:B------:R-:W2:Y:S03]  /*7e00*/  S2UR UR5, SR_CTAID.Z ;  /* 0x00000000000579c3 */ /* 0x000ea60000002700 */
[----:B------:R-:W-:-:S04]  /*7e10*/  VIADD R3, R0, UR8 ;  /* 0x0000000800037c36 */ /* 0x000fc80008000000 */
[----:B------:R-:W-:Y:S01]  /*7e20*/  VIADD R2, R3, 0x8 ;  /* 0x0000000803027836 */ /* 0x000fe20000000000 */
[----:B---3--:R-:W-:-:S04]  /*7e30*/  UIMAD UR4, UR4, UR6, UR8 ;  /* 0x00000006040472a4 */ /* 0x008fc8000f8e0208 */
[----:B--2---:R-:W-:-:S03]  /*7e40*/  UIMAD UR4, UR5, UR7, UR4 ;  /* 0x00000007050472a4 */ /* 0x004fc6000f8e0204 */
[----:B------:R-:W-:Y:S02]  /*7e50*/  ULDC UR5, c[0x0][0x288] ;  /* 0x0000a20000057ab9 */ /* 0x000fe40000000800 */
[----:B------:R-:W-:Y:S02]  /*7e60*/  ISETP.GE.U32.AND P0, PT, R3, UR5, PT ;  /* 0x0000000503007c0c */ /* 0x000fe4000bf06070 */
[----:B------:R-:W-:Y:S02]  /*7e70*/  IADD3 R0, P2, R0, UR4, RZ ;  /* 0x0000000400007c10 */ /* 0x000fe4000ff5e0ff */
[----:B------:R-:W-:Y:S01]  /*7e80*/  ISETP.GE.U32.AND P1, PT, R2, UR5, PT ;  /* 0x0000000502007c0c */ /* 0x000fe2000bf26070 */
[----:B------:R-:W-:Y:S02]  /*7e90*/  ULDC.64 UR4, c[0x0][0x680] ;  /* 0x0001a00000047ab9 */ /* 0x000fe40000000a00 */
[----:B------:R-:W-:Y:S01]  /*7ea0*/  IMAD.X R3, RZ, RZ, RZ, P2 ;  /* 0x000000ffff037224 */ /* 0x000fe200010e06ff */
[----:B------:R-:W-:-:S04]  /*7eb0*/  LEA R2, P2, R0, UR4, 0x2 ;  /* 0x0000000400027c11 */ /* 0x000fc8000f8410ff */
[----:B------:R-:W-:-:S05]  /*7ec0*/  LEA.HI.X R3, R0, UR5, R3, 0x2, P2 ;  /* 0x0000000500037c11 */ /* 0x000fca00090f1403 */
[----:B------:R3:W-:Y:S04]  /*7ed0*/  @!P0 STG.E desc[UR10][R2.64], R11 ;  /* 0x0000000b02008986 */ /* 0x0007e8000c10190a */
[----:B------:R3:W-:Y:S02]  /*7ee0*/  @!P1 STG.E desc[UR10][R2.64+0x20], R9 ;  /* 0x0000200902009986 */ /* 0x0007e4000c10190a */
.L_x_59:
[----:B------:R-:W-:Y:S05]  /*7ef0*/  BSYNC B0 ;  /* 0x0000000000007941 */ /* 0x000fea0003800000 */
.L_x_58:
[----:B------:R-:W-:Y:S01]  /*7f00*/  ULDC.64 UR4, c[0x0][0x730] ;  /* 0x0001cc0000047ab9 */ /* 0x000fe20000000a00 */
[-C--:B------:R-:W-:Y:S01]  /*7f10*/  FMUL R23, R26, R8.reuse ;  /* 0x000000081a177220 */ /* 0x080fe20000400000 */
[----:B------:R-:W-:Y:S01]  /*7f20*/  ISETP.NE.U32.AND P0, PT, RZ, UR4, PT ;  /* 0x00000004ff007c0c */ /* 0x000fe2000bf05070 */
[-C--:B------:R-:W-:Y:S01]  /*7f30*/  FMUL R27, R27, R8.reuse ;  /* 0x000000081b1b7220 */ /* 0x080fe20000400000 */
[-C--:B------:R-:W-:Y:S01]  /*7f40*/  FMUL R89, R30, R8.reuse ;  /* 0x000000081e597220 */ /* 0x080fe20000400000 */
[-C--:B------:R-:W-:Y:S01]  /*7f50*/  FMUL R31, R31, R8.reuse ;  /* 0x000000081f1f7220 */ /* 0x080fe20000400000 */
[----:B------:R-:W-:Y:S01]  /*7f60*/  ISETP.NE.AND.EX P0, PT, RZ, UR5, PT, P0 ;  /* 0x00000005ff007c0c */ /* 0x000fe2000bf05300 */
        /* <DEDUP_REMOVED lines=28> */
[----:B------:R-:W-:Y:S06]  /*8130*/  @P0 BRA `(.L_x_60) ;  /* 0x0000000000200947 */ /* 0x000fec0003800000 */
[----:B------:R-:W-:Y:S02]  /*8140*/  ULDC.64 UR4, c[0x0][0x728] ;  /* 0x0001ca0000047ab9 */ /* 0x000fe40000000a00 */
[----:B------:R-:W-:-:S04]  /*8150*/  ISETP.NE.U32.AND P0, PT, RZ, UR4, PT ;  /* 0x00000004ff007c0c */ /* 0x000fc8000bf05070 */
[----:B------:R-:W-:-:S13]  /*8160*/  ISETP.NE.AND.EX P0, PT, RZ, UR5, PT, P0 ;  /* 0x00000005ff007c0c */ /* 0x000fda000bf05300 */
[----:B------:R-:W-:Y:S05]  /*8170*/  @!P0 BRA `(.L_x_61) ;  /* 0x00000000000c8947 */ /* 0x000fea0003800000 */
[----:B--23--:R-:W2:Y:S02]  /*8180*/  LDC.64 R2, c[0x0][0x728] ;  /* 0x0001ca00ff027b82 */ /* 0x00cea40000000a00 */
[----:B--2---:R2:W5:Y:S01]  /*8190*/  LDG.E R2, desc[UR10][R2.64] ;  /* 0x0000000a02027981 */ /* 0x004562000c1e1900 */
[----:B------:R-:W-:Y:S05]  /*81a0*/  BRA `(.L_x_60) ;  /* 0x0000000000047947 */ /* 0x000fea0003800000 */
.L_x_61:
[----:B---3--:R-:W4:Y:S02]  /*81b0*/  LDC R2, c[0x0][0x720] ;  /* 0x0001c800ff027b82 */ /* 0x008f240000000800 */
.L_x_60:
[----:B--2---:R-:W-:Y:S01]  /*81c0*/  MOV R0, RZ ;  /* 0x000000ff00007202 */ /* 0x004fe20000000f00 */
[----:B----45:R-:W-:-:S03]  /*81d0*/  IMAD.MOV.U32 R42, RZ, RZ, R2 ;  /* 0x000000ffff2a7224 */ /* 0x030fc600078e0002 */
[----:B------:R-:W-:-:S13]  /*81e0*/  LOP3.LUT P0, RZ, R0, 0x1bf, RZ, 0xc0, !PT ;  /* 0x000001bf00ff7812 */ /* 0x000fda000780c0ff */
[----:B------:R-:W-:Y:S05]  /*81f0*/  @!P0 BRA `(.L_x_62) ;  /* 0x0000000000408947 */ /* 0x000fea0003800000 */
[----:B------:R-:W-:Y:S01]  /*8200*/  MOV R0, 0x0 ;  /* 0x0000000000007802 */ /* 0x000fe20000000f00 */
[----:B------:R-:W-:Y:S01]  /*8210*/  ULDC.64 UR4, c[0x4][0x68] ;  /* 0x01001a0000047ab9 */ /* 0x000fe20000000a00 */
[----:B------:R-:W-:Y:S01]  /*8220*/  ULDC.64 UR6, c[0x4][0x8] ;  /* 0x0100020000067ab9 */ /* 0x000fe20000000a00 */
[----:B------:R-:W-:Y:S01]  /*8230*/  MOV R4, UR4 ;  /* 0x0000000400047c02 */ /* 0x000fe20008000f00 */
[----:B---3--:R2:W3:Y:S01]  /*8240*/  LDC.64 R2, c[0x4][R0] ;  /* 0x0100000000027b82 */ /* 0x0084e20000000a00 */
[----:B------:R-:W-:Y:S01]  /*8250*/  IMAD.U32 R5, RZ, RZ, UR5 ;  /* 0x00000005ff057e24 */ /* 0x000fe2000f8e00ff */
[----:B------:R-:W-:Y:S01]  /*8260*/  ULDC.64 UR4, c[0x4][0x70] ;  /* 0x01001c0000047ab9 */ /* 0x000fe20000000a00 */
[----:B------:R-:W-:Y:S01]  /*8270*/  IMAD.U32 R10, RZ, RZ, UR6 ;  /* 0x00000006ff0a7e24 */ /* 0x000fe2000f8e00ff */
[----:B------:R-:W-:Y:S01]  /*8280*/  MOV R13, RZ ;  /* 0x000000ff000d7202 */ /* 0x000fe20000000f00 */
[----:B------:R-:W-:Y:S02]  /*8290*/  IMAD.U32 R6, RZ, RZ, UR4 ;  /* 0x00000004ff067e24 */ /* 0x000fe4000f8e00ff */
[----:B------:R-:W-:-:S02]  /*82a0*/  IMAD.U32 R7, RZ, RZ, UR5 ;  /* 0x00000005ff077e24 */ /* 0x000fc4000f8e00ff */
[----:B------:R-:W-:Y:S02]  /*82b0*/  IMAD.U32 R11, RZ, RZ, UR7 ;  /* 0x00000007ff0b7e24 */ /* 0x000fe4000f8e00ff */
[----:B------:R-:W-:Y:S02]  /*82c0*/  IMAD.MOV.U32 R8, RZ, RZ, 0x70 ;  /* 0x00000070ff087424 */ /* 0x000fe400078e00ff */
[----:B--2---:R-:W-:-:S07]  /*82d0*/  IMAD.MOV.U32 R12, RZ, RZ, 0x1 ;  /* 0x00000001ff0c7424 */ /* 0x004fce00078e00ff */
[----:B-1----:R-:W-:-:S07]  /*82e0*/  LEPC R20, `(.L_x_62) ;  /* 0x000000001014794e */ /* 0x002fce0000000000 */
[----:B---3--:R-:W-:Y:S05]  /*82f0*/  CALL.ABS.NOINC R2 ;  /* 0x0000000002007343 */ /* 0x008fea0003c00000 */
.L_x_62:
[----:B------:R-:W-:Y:S02]  /*8300*/  IMAD.U32 R19, RZ, RZ, UR36 ;  /* 0x00000024ff137e24 */ /* 0x000fe4000f8e00ff */
[----:B------:R-:W-:-:S04]  /*8310*/  IMAD.U32 R0, RZ, RZ, UR38 ;  /* 0x00000026ff007e24 */ /* 0x000fc8000f8e00ff */
[----:B------:R-:W-:-:S04]  /*8320*/  IMAD R19, R0, 0x2200, R19 ;  /* 0x0000220000137824 */ /* 0x000fc800078e0213 */
[----:B------:R-:W-:-:S05]  /*8330*/  VIADD R0, R19, 0xffffde00 ;  /* 0xffffde0013007836 */ /* 0x000fca0000000000 */
[----:B------:R-:W-:-:S13]  /*8340*/  LOP3.LUT P0, RZ, R0, 0x1b0, RZ, 0xc0, !PT ;  /* 0x000001b000ff7812 */ /* 0x000fda000780c0ff */
[----:B------:R-:W-:Y:S05]  /*8350*/  @!P0 BRA `(.L_x_63) ;  /* 0x0000000000408947 */ /* 0x000fea0003800000 */
[----:B------:R-:W-:Y:S01]  /*8360*/  MOV R0, 0x0 ;  /* 0x0000000000007802 */ /* 0x000fe20000000f00 */
[----:B------:R-:W-:Y:S01]  /*8370*/  ULDC.64 UR4, c[0x4][0x68] ;  /* 0x01001a0000047ab9 */ /* 0x000fe20000000a00 */
[----:B------:R-:W-:Y:S01]  /*8380*/  ULDC.64 UR6, c[0x4][0x8] ;  /* 0x0100020000067ab9 */ /* 0x000fe20000000a00 */
[----:B------:R-:W-:Y:S01]  /*8390*/  IMAD.U32 R4, RZ, RZ, UR4 ;  /* 0x00000004ff047e24 */ /* 0x000fe2000f8e00ff */
[----:B---3--:R2:W3:Y:S01]  /*83a0*/  LDC.64 R2, c[0x4][R0] ;  /* 0x0100000000027b82 */ /* 0x0084e20000000a00 */
[----:B------:R-:W-:Y:S01]  /*83b0*/  IMAD.U32 R5, RZ, RZ, UR5 ;  /* 0x00000005ff057e24 */ /* 0x000fe2000f8e00ff */
[----:B------:R-:W-:Y:S01]  /*83c0*/  ULDC.64 UR4, c[0x4][0x70] ;  /* 0x01001c0000047ab9 */ /* 0x000fe20000000a00 */
[----:B------:R-:W-:Y:S01]  /*83d0*/  MOV R10, UR6 ;  /* 0x00000006000a7c02 */ /* 0x000fe20008000f00 */
[----:B------:R-:W-:Y:S02]  /*83e0*/  IMAD.U32 R6, RZ, RZ, UR4 ;  /* 0x00000004ff067e24 */ /* 0x000fe4000f8e00ff */
[----:B------:R-:W-:-:S02]  /*83f0*/  IMAD.U32 R7, RZ, RZ, UR5 ;  /* 0x00000005ff077e24 */ /* 0x000fc4000f8e00ff */
[----:B------:R-:W-:Y:S02]  /*8400*/  IMAD.U32 R11, RZ, RZ, UR7 ;  /* 0x00000007ff0b7e24 */ /* 0x000fe4000f8e00ff */
[----:B------:R-:W-:Y:S02]  /*8410*/  IMAD.MOV.U32 R8, RZ, RZ, 0x70 ;  /* 0x00000070ff087424 */ /* 0x000fe400078e00ff */
[----:B------:R-:W-:Y:S02]  /*8420*/  IMAD.MOV.U32 R12, RZ, RZ, 0x1 ;  /* 0x00000001ff0c7424 */ /* 0x000fe400078e00ff */
[----:B--2---:R-:W-:-:S07]  /*8430*/  IMAD.MOV.U32 R13, RZ, RZ, RZ ;  /* 0x000000ffff0d7224 */ /* 0x004fce00078e00ff */
[----:B-1----:R-:W-:-:S07]  /*8440*/  LEPC R20, `(.L_x_63) ;  /* 0x000000001014794e */ /* 0x002fce0000000000 */
[----:B---3--:R-:W-:Y:S05]  /*8450*/  CALL.ABS.NOINC R2 ;  /* 0x0000000002007343 */ /* 0x008fea0003c00000 */
.L_x_63:
[----:B------:R-:W2:Y:S01]  /*8460*/  S2R R4, SR_TID.X ;  /* 0x0000000000047919 */ /* 0x000ea20000002100 */
[----:B------:R-:W-:Y:S01]  /*8470*/  ULDC.64 UR4, c[0x0][0x730] ;  /* 0x0001cc0000047ab9 */ /* 0x000fe20000000a00 */
[----:B------:R-:W-:Y:S01]  /*8480*/  VIADD R16, R16, 0x1f ;  /* 0x0000001f10107836 */ /* 0x000fe20000000000 */
[----:B------:R-:W-:Y:S01]  /*8490*/  ISETP.NE.U32.AND P0, PT, RZ, UR4, PT ;  /* 0x00000004ff007c0c */ /* 0x000fe2000bf05070 */
[----:B------:R-:W-:Y:S01]  /*84a0*/  BSSY B0, `(.L_x_64) ;  /* 0x000000f000007945 */ /* 0x000fe20003800000 */
[----:B------:R-:W-:Y:S02]  /*84b0*/  SHF.L.U32 R17, R17, 0x6, RZ ;  /* 0x0000000611117819 */ /* 0x000fe400000006ff */
[----:B------:R-:W-:-:S13]  /*84c0*/  ISETP.NE.AND.EX P0, PT, RZ, UR5, PT, P0 ;  /* 0x00000005ff007c0c */ /* 0x000fda000bf05300 */
[----:B------:R-:W4:Y:S01]  /*84d0*/  @P0 LDC R42, c[0x0][0x720] ;  /* 0x0001c800ff2a0b82 */ /* 0x000f220000000800 */
[----:B------:R-:W-:Y:S01]  /*84e0*/  ISETP.GT.U32.AND P0, PT, R16, 0x3e, PT ;  /* 0x0000003e1000780c */ /* 0x000fe20003f04070 */
[C---:B--2---:R-:W-:Y:S02]  /*84f0*/  IMAD.SHL.U32 R0, R4.reuse, 0x2, RZ ;  /* 0x0000000204007824 */ /* 0x044fe400078e00ff */
[----:B---3--:R-:W-:-:S03]  /*8500*/  IMAD.SHL.U32 R2, R4, 0x10, RZ ;  /* 0x0000001004027824 */ /* 0x008fc600078e00ff */
[----:B------:R-:W-:Y:S02]  /*8510*/  LOP3.LUT R3, R0, 0x6, RZ, 0xc0, !PT ;  /* 0x0000000600037812 */ /* 0x000fe400078ec0ff */
[----:B------:R-:W-:-:S03]  /*8520*/  LOP3.LUT R5, R2, 0x180, RZ, 0xc0, !PT ;  /* 0x0000018002057812 */ /* 0x000fc600078ec0ff */
[----:B------:R-:W-:Y:S01]  /*8530*/  IMAD R3, R18, 0x400, R3 ;  /* 0x0000040012037824 */ /* 0x000fe200078e0203 */
[----:B------:R-:W-:Y:S02]  /*8540*/  LOP3.LUT R5, R5, 0x30, R0, 0xf8, !PT ;  /* 0x0000003005057812 */ /* 0x000fe400078ef800 */
[----:B------:R-:W-:-:S04]  /*8550*/  LOP3.LUT R0, R17, 0x40, RZ, 0xc0, !PT ;  /* 0x0000004011007812 */ /* 0x000fc800078ec0ff */
[----:B------:R-:W-:Y:S01]  /*8560*/  IADD3 R0, R5, R3, R0 ;  /* 0x0000000305007210 */ /* 0x000fe20007ffe000 */
[----:B------:R-:W-:Y:S06]  /*8570*/  @P0 BRA `(.L_x_65) ;  /* 0x0000000000040947 */ /* 0x000fec0003800000 */
[----:B------:R-:W-:-:S04]  /*8580*/  DEPBAR.LE SB0, 0x1 ;  /* 0x000080400000791a */ /* 0x000fc80000000000 */
.L_x_65:
[----:B------:R-:W-:Y:S05]  /*8590*/  BSYNC B0 ;  /* 0x0000000000007941 */ /* 0x000fea0003800000 */
.L_x_64:
[----:B------:R-:W-:Y:S01]  /*85a0*/  R2P PR, R4, 0x18 ;  /* 0x0000001804007804 */ /* 0x000fe20000000000 */
[----:B------:R-:W-:Y:S01]  /*85b0*/  IMAD.IADD R55, R19, 0x1, R0 ;  /* 0x0000000113377824 */ /* 0x000fe200078e0200 */
[----:B------:R-:W-:Y:S05]  /*85c0*/  WARPSYNC.ALL ;  /* 0x0000000000007948 */ /* 0x000fea0003800000 */
[C---:B------:R-:W-:Y:S01]  /*85d0*/  VIADD R0, R55.reuse, 0xffffde00 ;  /* 0xffffde0037007836 */ /* 0x040fe20000000000 */
[----:B------:R-:W-:Y:S01]  /*85e0*/  BAR.SYNC.DEFER_BLOCKING 0x1, 0x80 ;  /* 0x0042000000007b1d */ /* 0x000fe20000010000 */
[----:B-1----:R-:W-:Y:S02]  /*85f0*/  VIADD R21, R55, 0xffffde20 ;  /* 0xffffde2037157836 */ /* 0x002fe40000000000 */
[-C--:B----4-:R-:W-:Y:S01]  /*8600*/  FMUL R3, R27, R42.reuse ;  /* 0x0000002a1b037220 */ /* 0x090fe20000400000 */
[-C--:B------:R-:W-:Y:S01]  /*8610*/  FMUL R5, R31, R42.reuse ;  /* 0x0000002a1f057220 */ /* 0x080fe20000400000 */
[----:B------:R-:W-:Y:S01]  /*8620*/  FMUL R7, R35, R42 ;  /* 0x0000002a23077220 */ /* 0x000fe20000400000 */
[----:B------:R-:W-:-:S02]  /*8630*/  @P4 VIADD R21, R0, 0xffffffe0 ;  /* 0xffffffe000154836 */ /* 0x000fc40000000000 */
        /* <DEDUP_REMOVED lines=61> */
[----:B------:R-:W-:Y:S01]  /*8a10*/  F2FP.SATFINITE.E4M3.F32.PACK_AB_MERGE_C R42, R3, R0, RZ ;  /* 0x00000000032a723e */ /* 0x000fe200048070ff */
[----:B------:R-:W-:Y:S01]  /*8a20*/  IMAD.MOV.U32 R0, RZ, RZ, 0x10 ;  /* 0x00000010ff007424 */ /* 0x000fe200078e00ff */
[----:B------:R-:W-:Y:S01]  /*8a30*/  F2FP.SATFINITE.E4M3.F32.PACK_AB_MERGE_C R24, R25, R24, RZ ;  /* 0x000000181918723e */ /* 0x000fe200048070ff */
[----:B------:R-:W-:Y:S01]  /*8a40*/  BSSY B0, `(.L_x_66) ;  /* 0x0000046000007945 */ /* 0x000fe20003800000 */
[----:B------:R-:W-:Y:S01]  /*8a50*/  F2FP.SATFINITE.E4M3.F32.PACK_AB_MERGE_C R28, R29, R28, RZ ;  /* 0x0000001c1d1c723e */ /* 0x000fe200048070ff */
[----:B------:R1:W-:Y:S01]  /*8a60*/  STS.U16 [R55+-0x2000], R42 ;  /* 0xffe0002a37007388 */ /* 0x0003e20000000400 */
[----:B------:R-:W-:-:S02]  /*8a70*/  SEL R0, R0, 0xfffffff0, !P3 ;  /* 0xfffffff000007807 */ /* 0x000fc40005800000 */
[----:B------:R-:W-:Y:S01]  /*8a80*/  F2FP.SATFINITE.E4M3.F32.PACK_AB_MERGE_C R46, R5, R2, RZ ;  /* 0x00000002052e723e */ /* 0x000fe200048070ff */
[----:B------:R1:W-:Y:S01]  /*8a90*/  STS.U16 [R55+-0x2200], R24 ;  /* 0xffde001837007388 */ /* 0x0003e20000000400 */
[----:B------:R-:W-:Y:S01]  /*8aa0*/  F2FP.SATFINITE.E4M3.F32.PACK_AB_MERGE_C R33, R33, R32, RZ ;  /* 0x000000202121723e */ /* 0x000fe200048070ff */
[----:B------:R-:W-:Y:S01]  /*8ab0*/  IMAD.IADD R2, R0, 0x1, R55 ;  /* 0x0000000100027824 */ /* 0x000fe200078e0237 */
[----:B------:R-:W-:Y:S01]  /*8ac0*/  F2FP.SATFINITE.E4M3.F32.PACK_AB_MERGE_C R7, R7, R4, RZ ;  /* 0x000000040707723e */ /* 0x000fe200048070ff */
[----:B------:R1:W-:Y:S01]  /*8ad0*/  STS.U16 [R55+-0x21f8], R28 ;  /* 0xffde081c37007388 */ /* 0x0003e20000000400 */
[----:B------:R-:W-:Y:S02]  /*8ae0*/  F2FP.SATFINITE.E4M3.F32.PACK_AB_MERGE_C R37, R37, R36, RZ ;  /* 0x000000242525723e */ /* 0x000fe400048070ff */
[----:B------:R-:W-:Y:S01]  /*8af0*/  F2FP.SATFINITE.E4M3.F32.PACK_AB_MERGE_C R9, R9, R6, RZ ;  /* 0x000000060909723e */ /* 0x000fe200048070ff */
[----:B------:R1:W-:Y:S01]  /*8b00*/  STS.U16 [R55+-0x1ff8], R46 ;  /* 0xffe0082e37007388 */ /* 0x0003e20000000400 */
[----:B------:R-:W-:-:S02]  /*8b10*/  F2FP.SATFINITE.E4M3.F32.PACK_AB_MERGE_C R40, R41, R40, RZ ;  /* 0x000000282928723e */ /* 0x000fc400048070ff */
[----:B------:R-:W-:Y:S01]  /*8b20*/  F2FP.SATFINITE.E4M3.F32.PACK_AB_MERGE_C R8, R11, R8, RZ ;  /* 0x000000080b08723e */ /* 0x000fe200048070ff */
[----:B------:R1:W-:Y:S01]  /*8b30*/  STS.U16 [R2+-0x2200], R33 ;  /* 0xffde002102007388 */ /* 0x0003e20000000400 */
[----:B------:R-:W-:Y:S02]  /*8b40*/  F2FP.SATFINITE.E4M3.F32.PACK_AB_MERGE_C R44, R45, R44, RZ ;  /* 0x0000002c2d2c723e */ /* 0x000fe400048070ff */
        /* <DEDUP_REMOVED lines=8> */
[----:B------:R-:W-:Y:S02]  /*8bd0*/  IADD3 R3, R0, R21, RZ ;  /* 0x0000001500037210 */ /* 0x000fe40007ffe0ff */
[----:B------:R-:W-:Y:S01]  /*8be0*/  F2FP.SATFINITE.E4M3.F32.PACK_AB_MERGE_C R56, R57, R56, RZ ;  /* 0x000000383938723e */ /* 0x000fe200048070ff */
[----:B------:R1:W-:Y:S01]  /*8bf0*/  STS.U16 [R21], R40 ;  /* 0x0000002815007388 */ /* 0x0003e20000000400 */
[----:B------:R-:W-:Y:S02]  /*8c00*/  F2FP.SATFINITE.E4M3.F32.PACK_AB_MERGE_C R16, R16, R23, RZ ;  /* 0x000000171010723e */ /* 0x000fe400048070ff */
[----:B------:R-:W-:Y:S01]  /*8c10*/  F2FP.SATFINITE.E4M3.F32.PACK_AB_MERGE_C R60, R61, R60, RZ ;  /* 0x0000003c3d3c723e */ /* 0x000fe200048070ff */
[----:B------:R1:W-:Y:S01]  /*8c20*/  STS.U16 [R21+0x200], R8 ;  /* 0x0002000815007388 */ /* 0x0003e20000000400 */
[----:B------:R-:W-:-:S02]  /*8c30*/  F2FP.SATFINITE.E4M3.F32.PACK_AB_MERGE_C R18, R18, R27, RZ ;  /* 0x0000001b1212723e */ /* 0x000fc400048070ff */
[----:B------:R-:W-:Y:S01]  /*8c40*/  F2FP.SATFINITE.E4M3.F32.PACK_AB_MERGE_C R65, R65, R64, RZ ;  /* 0x000000404141723e */ /* 0x000fe200048070ff */
[----:B------:R1:W-:Y:S01]  /*8c50*/  STS.U16 [R21+0x8], R44 ;  /* 0x0000082c15007388 */ /* 0x0003e20000000400 */
[----:B------:R-:W-:Y:S02]  /*8c60*/  F2FP.SATFINITE.E4M3.F32.PACK_AB_MERGE_C R31, R20, R31, RZ ;  /* 0x0000001f141f723e */ /* 0x000fe400048070ff */
[----:B------:R-:W-:Y:S01]  /*8c70*/  F2FP.SATFINITE.E4M3.F32.PACK_AB_MERGE_C R69, R69, R68, RZ ;  /* 0x000000444545723e */ /* 0x000fe200048070ff */
[----:B------:R1:W-:Y:S01]  /*8c80*/  STS.U16 [R21+0x208], R10 ;  /* 0x0002080a15007388 */ /* 0x0003e20000000400 */
[----:B------:R-:W-:Y:S02]  /*8c90*/  F2FP.SATFINITE.E4M3.F32.PACK_AB_MERGE_C R35, R22, R35, RZ ;  /* 0x000000231623723e */ /* 0x000fe400048070ff */
[----:B------:R-:W-:Y:S01]  /*8ca0*/  F2FP.SATFINITE.E4M3.F32.PACK_AB_MERGE_C R72, R73, R72, RZ ;  /* 0x000000484948723e */ /* 0x000fe200048070ff */
[----:B------:R1:W-:Y:S01]  /*8cb0*/  STS.U16 [R3], R48 ;  /* 0x0000003003007388 */ /* 0x0003e20000000400 */
        /* <DEDUP_REMOVED lines=8> */
[----:B------:R1:W-:Y:S01]  /*8d40*/  STS.U16 [R3+0x208], R14 ;  /* 0x0002080e03007388 */ /* 0x0003e20000000400 */
[----:B------:R-:W-:Y:S01]  /*8d50*/  F2FP.SATFINITE.E4M3.F32.PACK_AB_MERGE_C R38, R38, R51, RZ ;  /* 0x000000332626723e */ /* 0x000fe200048070ff */
[----:B------:R-:W-:Y:S01]  /*8d60*/  @!PT LDS RZ, [RZ] ;  /* 0x00000000fffff984 */ /* 0x000fe20000000800 */
[----:B------:R-:W-:Y:S01]  /*8d70*/  @!PT LDS RZ, [RZ] ;  /* 0x00000000fffff984 */ /* 0x000fe20000000800 */
[----:B------:R-:W-:Y:S01]  /*8d80*/  @!PT LDS RZ, [RZ] ;  /* 0x00000000fffff984 */ /* 0x000fe20000000800 */
[----:B------:R-:W-:Y:S01]  /*8d90*/  @!PT LDS RZ, [RZ] ;  /* 0x00000000fffff984 */ /* 0x000fe20000000800 */
[----:B------:R2:W-:Y:S06]  /*8da0*/  MEMBAR.ALL.CTA ;  /* 0x0000000000007992 */ /* 0x0005ec0000008000 */
[----:B--2---:R-:W2:Y:S02]  /*8db0*/  FENCE.VIEW.ASYNC.S ;  /* 0x00000000000073c6 */ /* 0x004ea40000000000 */
[----:B--2---:R-:W-:Y:S06]  /*8dc0*/  BAR.SYNC.DEFER_BLOCKING 0x1, 0x80 ;  /* 0x0042000000007b1d */ /* 0x004fec0000010000 */
[----:B-1----:R-:W-:Y:S05]  /*8dd0*/  @P0 BRA `(.L_x_67) ;  /* 0x0000000000300947 */ /* 0x002fea0003800000 */
[----:B------:R-:W-:Y:S01]  /*8de0*/  S2UR UR12, SR_CTAID.Z ;  /* 0x00000000000c79c3 */ /* 0x000fe20000002700 */
[----:B------:R-:W-:Y:S01]  /*8df0*/  R2UR UR8, R19 ;  /* 0x00000000130872ca */ /* 0x000fe200000e0000 */
[----:B------:R-:W-:Y:S01]  /*8e00*/  ULDC.64 UR4, c[0x0][0x198] ;  /* 0x0000660000047ab9 */ /* 0x000fe20000000a00 */
[----:B------:R-:W-:Y:S02]  /*8e10*/  USHF.L.U32 UR10, UR37, 0x6, URZ ;  /* 0x00000006250a7899 */ /* 0x000fe4000800063f */
[----:B------:R-:W-:Y:S01]  /*8e20*/  UIADD3 UR4, UP0, UR4, 0x670, URZ ;  /* 0x0000067004047890 */ /* 0x000fe2000ff1e03f */
[----:B------:R-:W-:Y:S02]  /*8e30*/  UMOV UR9, URZ ;  /* 0x0000003f00097c82 */ /* 0x000fe40008000000 */
[----:B------:R-:W1:Y:S01]  /*8e40*/  S2UR UR11, SR_CTAID.Y ;  /* 0x00000000000b79c3 */ /* 0x000e620000002600 */
[----:B------:R-:W-:-:S05]  /*8e50*/  UIADD3.X UR5, URZ, UR5, URZ, UP0, !UPT ;  /* 0x000000053f057290 */ /* 0x000fca00087fe43f */
[----:B------:R-:W-:-:S09]  /*8e60*/  UIADD3 UR8, UR8, -0x2200, URZ ;  /* 0xffffde0008087890 */ /* 0x000fd2000fffe03f */
[----:B-1----:R1:W-:Y:S01]  /*8e70*/  UTMASTG.4D [UR8], [UR4] ;  /* 0x00000008040073b5 */ /* 0x0023e20008018000 */
[----:B------:R0:W-:Y:S01]  /*8e80*/  UTMACMDFLUSH ;  /* 0x00000000000079b7 */ /* 0x0001e20000000000 */
[----:B-1----:R-:W-:-:S04]  /*8e90*/  DEPBAR.LE SB0, 0x1 ;  /* 0x000080400000791a */ /* 0x002fc80000000000 */
.L_x_67:
[----:B------:R-:W-:Y:S05]  /*8ea0*/  BSYNC B0 ;  /* 0x0000000000007941 */ /* 0x000fea0003800000 */
.L_x_66:
[----:B------:R-:W-:Y:S06]  /*8eb0*/  BAR.SYNC.DEFER_BLOCKING 0x1, 0x80 ;  /* 0x0042000000007b1d */ /* 0x000fec0000010000 */
[----:B------:R-:W-:Y:S01]  /*8ec0*/  BSSY B0, `(.L_x_68) ;  /* 0x0000024000007945 */ /* 0x000fe20003800000 */
[----:B------:R1:W-:Y:S04]  /*8ed0*/  STS.U16 [R55+-0x1200], R56 ;  /* 0xffee003837007388 */ /* 0x0003e80000000400 */
[----:B------:R1:W-:Y:S04]  /*8ee0*/  STS.U16 [R55+-0x1000], R16 ;  /* 0xfff0001037007388 */ /* 0x0003e80000000400 */
[----:B------:R1:W-:Y:S04]  /*8ef0*/  STS.U16 [R55+-0x11f8], R60 ;  /* 0xffee083c37007388 */ /* 0x0003e80000000400 */
[----:B------:R1:W-:Y:S04]  /*8f00*/  STS.U16 [R55+-0xff8], R18 ;  /* 0xfff0081237007388 */ /* 0x0003e80000000400 */
[----:B------:R1:W-:Y:S04]  /*8f10*/  STS.U16 [R2+-0x1200], R65 ;  /* 0xffee004102007388 */ /* 0x0003e80000000400 */
[----:B------:R1:W-:Y:S04]  /*8f20*/  STS.U16 [R2+-0x1000], R31 ;  /* 0xfff0001f02007388 */ /* 0x0003e80000000400 */
[----:B------:R1:W-:Y:S04]  /*8f30*/  STS.U16 [R2+-0x11f8], R69 ;  /* 0xffee084502007388 */ /* 0x0003e80000000400 */
[----:B------:R1:W-:Y:S04]  /*8f40*/  STS.U16 [R2+-0xff8], R35 ;  /* 0xfff0082302007388 */ /* 0x0003e80000000400 */
[----:B------:R1:W-:Y:S04]  /*8f50*/  STS.U16 [R21+0x1000], R72 ;  /* 0x0010004815007388 */ /* 0x0003e80000000400 */
[----:B------:R1:W-:Y:S04]  /*8f60*/  STS.U16 [R21+0x1200], R26 ;  /* 0x0012001a15007388 */ /* 0x0003e80000000400 */
[----:B------:R1:W-:Y:S04]  /*8f70*/  STS.U16 [R21+0x1008], R76 ;  /* 0x0010084c15007388 */ /* 0x0003e80000000400 */
[----:B------:R1:W-:Y:S04]  /*8f80*/  STS.U16 [R21+0x1208], R30 ;  /* 0x0012081e15007388 */ /* 0x0003e80000000400 */
[----:B------:R1:W-:Y:S04]  /*8f90*/  STS.U16 [R3+0x1000], R80 ;  /* 0x0010005003007388 */ /* 0x0003e80000000400 */
[----:B------:R1:W-:Y:S04]  /*8fa0*/  STS.U16 [R3+0x1200], R34 ;  /* 0x0012002203007388 */ /* 0x0003e80000000400 */
[----:B------:R1:W-:Y:S04]  /*8fb0*/  STS.U16 [R3+0x1008], R84 ;  /* 0x0010085403007388 */ /* 0x0003e80000000400 */
[----:B------:R1:W-:Y:S01]  /*8fc0*/  STS.U16 [R3+0x1208], R38 ;  /* 0x0012082603007388 */ /* 0x0003e20000000400 */
        /* <DEDUP_REMOVED lines=13> */
[----:B------:R-:W-:Y:S02]  /*90a0*/  UMOV UR9, 0x40 ;  /* 0x0000004000097882 */ /* 0x000fe40000000000 */
[----:B------:R-:W1:Y:S01]  /*90b0*/  S2UR UR11, SR_CTAID.Y ;  /* 0x00000000000b79c3 */ /* 0x000e620000002600 */
[----:B------:R-:W-:-:S05]  /*90c0*/  UIADD3.X UR5, URZ, UR5, URZ, UP0, !UPT ;  /* 0x000000053f057290 */ /* 0x000fca00087fe43f */
[----:B------:R-:W-:-:S09]  /*90d0*/  UIADD3 UR8, UR8, -0x1200, URZ ;  /* 0xffffee0008087890 */ /* 0x000fd2000fffe03f */
[----:B-1----:R1:W-:Y:S02]  /*90e0*/  UTMASTG.4D [UR8], [UR4] ;  /* 0x00000008040073b5 */ /* 0x0023e40008018000 */
[----:B-1----:R0:W-:Y:S02]  /*90f0*/  UTMACMDFLUSH ;  /* 0x00000000000079b7 */ /* 0x0021e40000000000 */
.L_x_69:
[----:B------:R-:W-:Y:S05]  /*9100*/  BSYNC B0 ;  /* 0x0000000000007941 */ /* 0x000fea0003800000 */
.L_x_68:
[----:B------:R-:W-:Y:S01]  /*9110*/  UIADD3 UR38, UR38, -0x1, URZ ;  /* 0xffffffff26267890 */ /* 0x000fe2000fffe03f */
[----:B------:R-:W-:-:S04]  /*9120*/  DEPBAR.LE SB0, 0x0 ;  /* 0x000080000000791a */ /* 0x000fc80000000000 */
[----:B------:R-:W-:-:S04]  /*9130*/  USHF.L.U32 UR4, UR38, 0x3, URZ ;  /* 0x0000000326047899 */ /* 0x000fc8000800063f */
[----:B------:R-:W-:-:S04]  /*9140*/  ULOP3.LUT UR4, UR4, 0x8, URZ, 0xe2, !UPT ;  /* 0x0000000804047892 */ /* 0x000fc8000f8ee23f */
[----:B------:R-:W-:-:S06]  /*9150*/  ULOP3.LUT UR4, UR4, 0x18, URZ, 0x3c, !UPT ;  /* 0x0000001804047892 */ /* 0x000fcc000f8e3c3f */
[----:B------:R-:W-:-:S04]  /*9160*/  IMAD.U32 R0, RZ, RZ, UR4 ;  /* 0x00000004ff007e24 */ /* 0x000fc8000f8e00ff */
[----:B------:R-:W-:Y:S01]  /*9170*/  SYNCS.ARRIVE.TRANS64.A1T0 RZ, [R0+UR36+0xe090], RZ ;  /* 0x00e090ff00ff79a7 */ /* 0x000fe20008100024 */
[----:B------:R-:W-:Y:S05]  /*9180*/  EXIT ;  /* 0x000000000000794d */ /* 0x000fea0003800000 */
.L_x_6:
[----:B------:R-:W-:-:S08]  /*9190*/  UISETP.NE.AND UP0, UPT, UR10, 0x1, UPT ;  /* 0x000000010a00788c */ /* 0x000fd0000bf05270 */
[----:B------:R-:W1:-:S00]  /*91a0*/  USETMAXREG.DEALLOC.CTAPOOL 0x18 ;  /* 0x00000018000079c8 */ /* 0x000e4000080e0500 */
[----:B------:R-:W-:-:S13]  /*91b0*/  PLOP3.LUT P0, PT, PT, PT, UP0, 0x80, 0x0 ;  /* 0x000000000000781c */ /* 0x000fda0003f0f008 */
[----:B------:R-:W-:Y:S05]  /*91c0*/  @P0 EXIT ;  /* 0x000000000000094d */ /* 0x000fea0003800000 */
[----:B------:R-:W2:Y:S01]  /*91d0*/  S2UR UR11, SR_CTAID.X ;  /* 0x00000000000b79c3 */ /* 0x000ea20000002500 */
[----:B------:R-:W-:Y:S01]  /*91e0*/  ULDC UR4, c[0x0][0x28c] ;  /* 0x0000a30000047ab9 */ /* 0x000fe20000000800 */
[----:B------:R-:W-:Y:S01]  /*91f0*/  ELECT P3, URZ, PT ;  /* 0x00000000003f782f */ /* 0x000fe20003860000 */
[----:B------:R-:W-:Y:S01]  /*9200*/  BSSY B0, `(.L_x_70) ;  /* 0x0000030000007945 */ /* 0x000fe20003800000 */
[----:B------:R-:W-:Y:S01]  /*9210*/  UIADD3 UR5, UR4, 0x3f, URZ ;  /* 0x0000003f04057890 */ /* 0x000fe2000fffe03f */
[----:B-1----:R-:W-:Y:S01]  /*9220*/  CS2R R2, SRZ ;  /* 0x0000000000027805 */ /* 0x002fe2000001ff00 */
[----:B------:R-:W-:Y:S02]  /*9230*/  IMAD.MOV.U32 R7, RZ, RZ, RZ ;  /* 0x000000ffff077224 */ /* 0x000fe400078e00ff */
[----:B------:R-:W-:Y:S01]  /*9240*/  USHF.R.S32.HI UR7, URZ, 0x1f, UR5 ;  /* 0x0000001f3f077899 */ /* 0x000fe20008011405 */
[----:B------:R-:W1:Y:S03]  /*9250*/  S2UR UR20, SR_CTAID.Y ;  /* 0x00000000001479c3 */ /* 0x000e660000002600 */
[----:B------:R-:W-:-:S04]  /*9260*/  ULEA.HI UR7, UR7, UR5, URZ, 0x6 ;  /* 0x0000000507077291 */ /* 0x000fc8000f8f303f */
[----:B------:R-:W-:Y:S01]  /*9270*/  USHF.R.S32.HI UR7, URZ, 0x6, UR7 ;  /* 0x000000063f077899 */ /* 0x000fe20008011407 */
[----:B------:R-:W3:Y:S01]  /*9280*/  S2UR UR21, SR_CTAID.Z ;  /* 0x00000000001579c3 */ /* 0x000ee20000002700 */
[----:B--2---:R-:W-:-:S04]  /*9290*/  USHF.L.U32 UR11, UR11, 0x7, URZ ;  /* 0x000000070b0b7899 */ /* 0x004fc8000800063f */
[----:B------:R-:W-:-:S04]  /*92a0*/  UIADD3 UR4, UR11, 0xbf, URZ ;  /* 0x000000bf0b047890 */ /* 0x000fc8000fffe03f */
[----:B------:R-:W-:-:S04]  /*92b0*/  USHF.R.U32.HI UR4, URZ, 0x6, UR4 ;  /* 0x000000063f047899 */ /* 0x000fc80008011604 */
[----:B------:R-:W-:-:S04]  /*92c0*/  UISETP.LT.AND UP0, UPT, UR4, UR7, UPT ;  /* 0x000000070400728c */ /* 0x000fc8000bf01270 */
[----:B------:R-:W-:Y:S01]  /*92d0*/  USEL UR4, UR4, UR7, UP0 ;  /* 0x0000000704047287 */ /* 0x000fe20008000000 */
[----:B-1-3--:R-:W-:Y:S11]  /*92e0*/  @!P3 BRA `(.L_x_71) ;  /* 0x000000000084b947 */ /* 0x00aff60003800000 */
[----:B------:R-:W1:Y:S01]  /*92f0*/  S2R R4, SR_CgaCtaId ;  /* 0x0000000000047919 */ /* 0x000e620000008800 */
[----:B------:R-:W-:Y:S01]  /*9300*/  MOV R3, 0x400 ;  /* 0x0000040000037802 */ /* 0x000fe20000000f00 */
[----:B------:R-:W-:-:S03]  /*9310*/  IMAD.MOV.U32 R5, RZ, RZ, 0x1 ;  /* 0x00000001ff057424 */ /* 0x000fc600078e00ff */
[----:B-1----:R-:W-:Y:S02]  /*9320*/  LEA R4, R4, R3, 0x18 ;  /* 0x0000000304047211 */ /* 0x002fe400078ec0ff */
[----:B------:R-:W-:-:S04]  /*9330*/  SHF.L.U32 R3, R5, 0x1f, RZ ;  /* 0x0000001f05037819 */ /* 0x000fc800000006ff */
[----:B------:R-:W1:Y:S02]  /*9340*/  SYNCS.PHASECHK.TRANS64.TRYWAIT P0, [R4+URZ+0xe060], R3 ;  /* 0x00e06003040075a7 */ /* 0x000e64000800017f */
[----:B-1----:R-:W-:Y:S05]  /*9350*/  @!P0 BRA `(.L_x_72) ;  /* 0x0000001000848947 */ /* 0x002fea0003800000 */
.L_x_109:
[----:B------:R-:W-:Y:S01]  /*9360*/  ULOP3.LUT UR5, UR6, 0x2, URZ, 0xfc, !UPT ;  /* 0x0000000206057892 */ /* 0x000fe2000f8efc3f */
[----:B-1----:R-:W-:-:S03]  /*9370*/  @P2 IMAD.MOV.U32 R3, RZ, RZ, 0x2000 ;  /* 0x00002000ff032424 */ /* 0x002fc600078e00ff */
[----:B------:R-:W-:Y:S01]  /*9380*/  UPRMT UR5, UR5, 0x9910, URZ ;  /* 0x0000991005057896 */ /* 0x000fe2000800003f */
[----:B------:R1:W-:Y:S03]  /*9390*/  @P2 SYNCS.ARRIVE.TRANS64 RZ, [R4+URZ+0xe050], R3 ;  /* 0x00e0500304ff29a7 */ /* 0x0003e6000800003f */
[----:B------:R-:W-:-:S06]  /*93a0*/  UISETP.NE.AND UP0, UPT, UR5, 0x2, UPT ;  /* 0x000000020500788c */ /* 0x000fcc000bf05270 */
[----:B------:R-:W-:-:S13]  /*93b0*/  PLOP3.LUT P0, PT, PT, PT, UP0, 0x80, 0x0 ;  /* 0x000000000000781c */ /* 0x000fda0003f0f008 */
[----:B-1----:R-:W-:Y:S05]  /*93c0*/  @P0 BRA `(.L_x_73) ;  /* 0x0000000000040947 */ /* 0x002fea0003800000 */
[----:B------:R-:W-:Y:S01]  /*93d0*/  BPT.TRAP 0x1 ;  /* 0x000000040000795c */ /* 0x000fe20000300000 */
.L_x_73:
[----:B------:R-:W-:-:S04]  /*93e0*/  LOP3.LUT P0, RZ, R0, 0x1f, RZ, 0xc0, !PT ;  /* 0x0000001f00ff7812 */ /* 0x000fc8000780c0ff */
[----:B------:R-:W-:-:S13]  /*93f0*/  PLOP3.LUT P0, PT, P0, P2, PT, 0x2a, 0x0 ;  /* 0x000000000000781c */ /* 0x000fda0000704572 */
[----:B------:R-:W-:Y:S05]  /*9400*/  @P0 BRA `(.L_x_74) ;  /* 0x0000000000040947 */ /* 0x000fea0003800000 */
[----:B------:R-:W-:Y:S01]  /*9410*/  BPT.TRAP 0x1 ;  /* 0x000000040000795c */ /* 0x000fe20000300000 */
.L_x_74:
[----:B------:R-:W-:Y:S01]  /*9420*/  R2UR UR8, R4 ;  /* 0x00000000040872ca */ /* 0x000fe200000e0000 */
[----:B------:R-:W-:Y:S01]  /*9430*/  ULDC.64 UR12, c[0x0][0x198] ;  /* 0x00006600000c7ab9 */ /* 0x000fe20000000a00 */
[----:B------:R-:W-:Y:S01]  /*9440*/  UMOV UR16, 0x0 ;  /* 0x0000000000107882 */ /* 0x000fe20000000000 */
[----:B------:R-:W-:Y:S01]  /*9450*/  UIADD3 UR14, UP0, UR12, 0xf0, URZ ;  /* 0x000000f00c0e7890 */ /* 0x000fe2000ff1e03f */
[----:B------:R-:W-:Y:S01]  /*9460*/  IMAD.MOV.U32 R3, RZ, RZ, 0x1 ;  /* 0x00000001ff037424 */ /* 0x000fe200078e00ff */
[----:B------:R-:W-:Y:S01]  /*9470*/  UMOV UR17, 0x10000000 ;  /* 0x1000000000117882 */ /* 0x000fe20000000000 */
[----:B------:R-:W-:Y:S01]  /*9480*/  UMOV UR10, URZ ;  /* 0x0000003f000a7c82 */ /* 0x000fe20008000000 */
[----:B------:R-:W-:Y:S01]  /*9490*/  UIADD3.X UR15, URZ, UR13, URZ, UP0, !UPT ;  /* 0x0000000d3f0f7290 */ /* 0x000fe200087fe43f */
[----:B------:R-:W-:Y:S01]  /*94a0*/  IMAD.MOV.U32 R7, RZ, RZ, 0x40 ;  /* 0x00000040ff077424 */ /* 0x000fe200078e00ff */
[----:B------:R-:W-:Y:S01]  /*94b0*/  UMOV UR12, UR20 ;  /* 0x00000014000c7c82 */ /* 0x000fe20008000000 */
[----:B------:R-:W-:-:S03]  /*94c0*/  UMOV UR13, UR21 ;  /* 0x00000015000d7c82 */ /* 0x000fc60008000000 */
[----:B------:R-:W-:-:S09]  /*94d0*/  UIADD3 UR9, UR8, 0xe050, URZ ;  /* 0x0000e05008097890 */ /* 0x000fd2000fffe03f */
[----:B------:R1:W-:Y:S02]  /*94e0*/  UTMALDG.4D [UR8], [UR14], desc[UR16] ;  /* 0x000010080e0075b4 */ /* 0x0003e40008019000 */
[----:B-1----:R-:W-:Y:S01]  /*94f0*/  NOP ;  /* 0x0000000000007918 */ /* 0x002fe20000000000 */
.L_x_71:
[----:B------:R-:W-:Y:S05]  /*9500*/  BSYNC B0 ;  /* 0x0000000000007941 */ /* 0x000fea0003800000 */
.L_x_70:
[----:B------:R-:W-:Y:S01]  /*9510*/  ISETP.LT.AND P4, PT, RZ, UR4, P3 ;  /* 0x00000004ff007c0c */ /* 0x000fe20009f81270 */
[----:B------:R-:W-:-:S12]  /*9520*/  BSSY B0, `(.L_x_75) ;  /* 0x0000022000007945 */ /* 0x000fd80003800000 */
[----:B------:R-:W-:Y:S05]  /*9530*/  @!P4 BRA `(.L_x_76) ;  /* 0x000000000080c947 */ /* 0x000fea0003800000 */
[----:B------:R-:W1:Y:S01]  /*9540*/  S2R R5, SR_CgaCtaId ;  /* 0x0000000000057919 */ /* 0x000e620000008800 */
[----:B------:R-:W-:-:S04]  /*9550*/  MOV R2, 0x400 ;  /* 0x0000040000027802 */ /* 0x000fc80000000f00 */
[----:B-1----:R-:W-:Y:S01]  /*9560*/  LEA R2, R5, R2, 0x18 ;  /* 0x0000000205027211 */ /* 0x002fe200078ec0ff */
[----:B------:R-:W-:-:S05]  /*9570*/  IMAD.MOV.U32 R5, RZ, RZ, 0x1 ;  /* 0x00000001ff057424 */ /* 0x000fca00078e00ff */
[----:B------:R-:W-:-:S04]  /*9580*/  SHF.L.U32 R5, R5, 0x1f, RZ ;  /* 0x0000001f05057819 */ /* 0x000fc800000006ff */
[----:B------:R-:W1:Y:S02]  /*9590*/  SYNCS.PHASECHK.TRANS64.TRYWAIT P0, [R2+URZ+0xe028], R5 ;  /* 0x00e02805020075a7 */ /* 0x000e64000800017f */
[----:B-1----:R-:W-:Y:S05]  /*95a0*/  @!P0 BRA `(.L_x_77) ;  /* 0x0000001000048947 */ /* 0x002fea0003800000 */
.L_x_110:
[----:B------:R-:W-:Y:S01]  /*95b0*/  ULOP3.LUT UR5, UR6, 0x2, URZ, 0xfc, !UPT ;  /* 0x0000000206057892 */ /* 0x000fe2000f8efc3f */
[----:B-1----:R-:W-:-:S03]  /*95c0*/  @P2 MOV R5, 0x2000 ;  /* 0x0000200000052802 */ /* 0x002fc60000000f00 */
[----:B------:R-:W-:Y:S01]  /*95d0*/  UPRMT UR5, UR5, 0x9910, URZ ;  /* 0x0000991005057896 */ /* 0x000fe2000800003f */
[----:B------:R1:W-:Y:S03]  /*95e0*/  @P2 SYNCS.ARRIVE.TRANS64 RZ, [R2+URZ+0xe000], R5 ;  /* 0x00e0000502ff29a7 */ /* 0x0003e6000800003f */
[----:B------:R-:W-:-:S06]  /*95f0*/  UISETP.NE.AND UP0, UPT, UR5, 0x2, UPT ;  /* 0x000000020500788c */ /* 0x000fcc000bf05270 */
[----:B------:R-:W-:-:S13]  /*9600*/  PLOP3.LUT P0, PT, PT, PT, UP0, 0x80, 0x0 ;  /* 0x000000000000781c */ /* 0x000fda0003f0f008 */
[----:B-1----:R-:W-:Y:S05]  /*9610*/  @P0 BRA `(.L_x_78) ;  /* 0x0000000000040947 */ /* 0x002fea0003800000 */
[----:B------:R-:W-:Y:S01]  /*9620*/  BPT.TRAP 0x1 ;  /* 0x000000040000795c */ /* 0x000fe20000300000 */
.L_x_78:
[----:B------:R-:W-:-:S04]  /*9630*/  LOP3.LUT P0, RZ, R0, 0x1f, RZ, 0xc0, !PT ;  /* 0x0000001f00ff7812 */ /* 0x000fc8000780c0ff */
[----:B------:R-:W-:-:S13]  /*9640*/  PLOP3.LUT P0, PT, P0, P2, PT, 0x2a, 0x0 ;  /* 0x000000000000781c */ /* 0x000fda0000704572 */
[----:B------:R-:W-:Y:S05]  /*9650*/  @P0 BRA `(.L_x_79) ;  /* 0x0000000000040947 */ /* 0x000fea0003800000 */
[----:B------:R-:W-:Y:S01]  /*9660*/  BPT.TRAP 0x1 ;  /* 0x000000040000795c */ /* 0x000fe20000300000 */
.L_x_79:
        /* <DEDUP_REMOVED lines=8> */
[----:B------:R-:W-:-:S05]  /*96f0*/  UMOV UR19, URZ ;  /* 0x0000003f00137c82 */ /* 0x000fca0008000000 */
[----:B------:R-:W-:Y:S02]  /*9700*/  UIADD3 UR16, UR17, 0x4000, URZ ;  /* 0x0000400011107890 */ /* 0x000fe4000fffe03f */
[----:B------:R-:W-:-:S09]  /*9710*/  UIADD3 UR17, UR17, 0xe000, URZ ;  /* 0x0000e00011117890 */ /* 0x000fd2000fffe03f */
[----:B------:R1:W-:Y:S02]  /*9720*/  UTMALDG.4D [UR16], [UR8], desc[UR12] ;  /* 0x00000c10080075b4 */ /* 0x0003e40008019000 */
[----:B-1----:R-:W-:Y:S01]  /*9730*/  NOP ;  /* 0x0000000000007918 */ /* 0x002fe20000000000 */
.L_x_76:
[----:B------:R-:W-:Y:S05]  /*9740*/  BSYNC B0 ;  /* 0x0000000000007941 */ /* 0x000fea0003800000 */
.L_x_75:
[----:B------:R-:W-:Y:S04]  /*9750*/  BSSY B0, `(.L_x_80) ;  /* 0x0000025000007945 */ /* 0x000fe80003800000 */
[----:B------:R-:W-:Y:S05]  /*9760*/  @!P3 BRA `(.L_x_81) ;  /* 0x00000000008cb947 */ /* 0x000fea0003800000 */
[----:B------:R-:W1:Y:S01]  /*9770*/  S2R R5, SR_CgaCtaId ;  /* 0x0000000000057919 */ /* 0x000e620000008800 */
[----:B------:R-:W-:-:S04]  /*9780*/  MOV R4, 0x400 ;  /* 0x0000040000047802 */ /* 0x000fc80000000f00 */
[----:B-1----:R-:W-:Y:S01]  /*9790*/  LEA R6, R5, R4, 0x18 ;  /* 0x0000000405067211 */ /* 0x002fe200078ec0ff */
[----:B------:R-:W-:-:S04]  /*97a0*/  IMAD.MOV.U32 R5, RZ, RZ, 0x1 ;  /* 0x00000001ff057424 */ /* 0x000fc800078e00ff */
[----:B------:R-:W-:Y:S01]  /*97b0*/  IMAD R4, R3, 0x8, R6 ;  /* 0x0000000803047824 */ /* 0x000fe200078e0206 */
[----:B------:R-:W-:-:S04]  /*97c0*/  SHF.L.U32 R5, R5, 0x1f, RZ ;  /* 0x0000001f05057819 */ /* 0x000fc800000006ff */
[----:B------:R-:W1:Y:S02]  /*97d0*/  SYNCS.PHASECHK.TRANS64.TRYWAIT P0, [R4+URZ+0xe060], R5 ;  /* 0x00e06005040075a7 */ /* 0x000e64000800017f */
[----:B-1----:R-:W-:Y:S05]  /*97e0*/  @!P0 BRA `(.L_x_82) ;  /* 0x0000000c00888947 */ /* 0x002fea0003800000 */
.L_x_111:
        /* <DEDUP_REMOVED lines=8> */
.L_x_83:
[----:B------:R-:W-:-:S04]  /*9870*/  LOP3.LUT P0, RZ, R0, 0x1f, RZ, 0xc0, !PT ;  /* 0x0000001f00ff7812 */ /* 0x000fc8000780c0ff */
[----:B------:R-:W-:-:S13]  /*9880*/  PLOP3.LUT P0, PT, P0, P2, PT, 0x2a, 0x0 ;  /* 0x000000000000781c */ /* 0x000fda0000704572 */
[----:B------:R-:W-:Y:S05]  /*9890*/  @P0 BRA `(.L_x_84) ;  /* 0x0000000000040947 */ /* 0x000fea0003800000 */
[----:B------:R-:W-:Y:S01]  /*98a0*/  BPT.TRAP 0x1 ;  /* 0x000000040000795c */ /* 0x000fe20000300000 */
.L_x_84:
[----:B------:R-:W-:Y:S01]  /*98b0*/  R2UR UR16, R3 ;  /* 0x00000000031072ca */ /* 0x000fe200000e0000 */
[----:B------:R-:W-:Y:S01]  /*98c0*/  ULDC.64 UR8, c[0x0][0x198] ;  /* 0x0000660000087ab9 */ /* 0x000fe20000000a00 */
[----:B------:R-:W-:Y:S01]  /*98d0*/  R2UR UR5, R6 ;  /* 0x00000000060572ca */ /* 0x000fe200000e0000 */
[----:B------:R-:W-:Y:S01]  /*98e0*/  UIADD3 UR8, UP0, UR8, 0xf0, URZ ;  /* 0x000000f008087890 */ /* 0x000fe2000ff1e03f */
[----:B------:R-:W-:Y:S01]  /*98f0*/  R2UR UR19, R7 ;  /* 0x00000000071372ca */ /* 0x000fe200000e0000 */
[----:B------:R-:W-:Y:S01]  /*9900*/  UMOV UR12, 0x0 ;  /* 0x00000000000c7882 */ /* 0x000fe20000000000 */
[----:B------:R-:W-:Y:S01]  /*9910*/  R2UR UR17, R4 ;  /* 0x00000000041172ca */ /* 0x000fe200000e0000 */
[----:B------:R-:W-:Y:S01]  /*9920*/  UIADD3.X UR9, URZ, UR9, URZ, UP0, !UPT ;  /* 0x000000093f097290 */ /* 0x000fe200087fe43f */
[----:B------:R-:W-:Y:S01]  /*9930*/  UMOV UR13, 0x10000000 ;  /* 0x10000000000d7882 */ /* 0x000fe20000000000 */
[----:B------:R-:W-:-:S06]  /*9940*/  UMOV UR18, URZ ;  /* 0x0000003f00127c82 */ /* 0x000fcc0008000000 */
[----:B------:R-:W-:Y:S02]  /*9950*/  ULEA UR16, UR16, UR5, 0xd ;  /* 0x0000000510107291 */ /* 0x000fe4000f8e683f */
[----:B------:R-:W-:Y:S02]  /*9960*/  UIADD3 UR19, UR11, UR19, URZ ;  /* 0x000000130b137290 */ /* 0x000fe4000fffe03f */
[----:B------:R-:W-:-:S09]  /*9970*/  UIADD3 UR17, UR17, 0xe050, URZ ;  /* 0x0000e05011117890 */ /* 0x000fd2000fffe03f */
[----:B------:R1:W-:Y:S02]  /*9980*/  UTMALDG.4D [UR16], [UR8], desc[UR12] ;  /* 0x00000c10080075b4 */ /* 0x0003e40008019000 */
[----:B-1----:R-:W-:Y:S01]  /*9990*/  NOP ;  /* 0x0000000000007918 */ /* 0x002fe20000000000 */
.L_x_81:
[----:B------:R-:W-:Y:S05]  /*99a0*/  BSYNC B0 ;  /* 0x0000000000007941 */ /* 0x000fea0003800000 */
.L_x_80:
[----:B------:R-:W-:Y:S01]  /*99b0*/  BSSY B0, `(.L_x_85) ;  /* 0x0000027000007945 */ /* 0x000fe20003800000 */
[----:B------:R-:W-:-:S03]  /*99c0*/  IMAD.MOV.U32 R8, RZ, RZ, RZ ;  /* 0x000000ffff087224 */ /* 0x000fc600078e00ff */
        /* <DEDUP_REMOVED lines=9> */
.L_x_112:
        /* <DEDUP_REMOVED lines=8> */
.L_x_88:
[----:B------:R-:W-:-:S04]  /*9ae0*/  LOP3.LUT P0, RZ, R0, 0x1f, RZ, 0xc0, !PT ;  /* 0x0000001f00ff7812 */ /* 0x000fc8000780c0ff */
[----:B------:R-:W-:-:S13]  /*9af0*/  PLOP3.LUT P0, PT, P0, P2, PT, 0x2a, 0x0 ;  /* 0x000000000000781c */ /* 0x000fda0000704572 */
[----:B------:R-:W-:Y:S05]  /*9b00*/  @P0 BRA `(.L_x_89) ;  /* 0x0000000000040947 */ /* 0x000fea0003800000 */
[----:B------:R-:W-:Y:S01]  /*9b10*/  BPT.TRAP 0x1 ;  /* 0x000000040000795c */ /* 0x000fe20000300000 */
.L_x_89:
[C---:B------:R-:W-:Y:S01]  /*9b20*/  IMAD R5, R2.reuse, 0x2000, R5 ;  /* 0x0000200002057824 */ /* 0x040fe200078e0205 */
[----:B------:R-:W-:Y:S01]  /*9b30*/  R2UR UR17, R3 ;  /* 0x00000000031172ca */ /* 0x000fe200000e0000 */
[----:B------:R-:W-:Y:S01]  /*9b40*/  ULDC.64 UR8, c[0x0][0x198] ;  /* 0x0000660000087ab9 */ /* 0x000fe20000000a00 */
[----:B------:R-:W-:Y:S01]  /*9b50*/  UMOV UR12, 0x0 ;  /* 0x00000000000c7882 */ /* 0x000fe20000000000 */
[----:B------:R-:W-:Y:S01]  /*9b60*/  UIADD3 UR8, UP0, UR8, 0x2f0, URZ ;  /* 0x000002f008087890 */ /* 0x000fe2000ff1e03f */
[----:B------:R-:W-:Y:S01]  /*9b70*/  R2UR UR16, R5 ;  /* 0x00000000051072ca */ /* 0x000fe200000e0000 */
[----:B------:R-:W-:Y:S01]  /*9b80*/  UMOV UR13, 0x10000000 ;  /* 0x10000000000d7882 */ /* 0x000fe20000000000 */
[----:B------:R-:W-:Y:S01]  /*9b90*/  UMOV UR18, URZ ;  /* 0x0000003f00127c82 */ /* 0x000fe20008000000 */
[----:B------:R-:W-:Y:S01]  /*9ba0*/  UIADD3.X UR9, URZ, UR9, URZ, UP0, !UPT ;  /* 0x000000093f097290 */ /* 0x000fe200087fe43f */
[----:B------:R-:W-:Y:S01]  /*9bb0*/  IMAD.MOV.U32 R8, RZ, RZ, 0x1 ;  /* 0x00000001ff087424 */ /* 0x000fe200078e00ff */
[----:B------:R-:W-:Y:S01]  /*9bc0*/  UMOV UR19, URZ ;  /* 0x0000003f00137c82 */ /* 0x000fe20008000000 */
[----:B------:R-:W-:-:S03]  /*9bd0*/  VIADD R2, R2, 0x1 ;  /* 0x0000000102027836 */ /* 0x000fc60000000000 */
[----:B------:R-:W-:-:S04]  /*9be0*/  UIADD3 UR17, UR17, 0xe000, URZ ;  /* 0x0000e00011117890 */ /* 0x000fc8000fffe03f */
[----:B------:R-:W-:-:S09]  /*9bf0*/  UIADD3 UR16, UR16, 0x4000, URZ ;  /* 0x0000400010107890 */ /* 0x000fd2000fffe03f */
[----:B------:R1:W-:Y:S02]  /*9c00*/  UTMALDG.4D [UR16], [UR8], desc[UR12] ;  /* 0x00000c10080075b4 */ /* 0x0003e40008019000 */
[----:B-1----:R-:W-:Y:S01]  /*9c10*/  NOP ;  /* 0x0000000000007918 */ /* 0x002fe20000000000 */
.L_x_86:
[----:B------:R-:W-:Y:S05]  /*9c20*/  BSYNC B0 ;  /* 0x0000000000007941 */ /* 0x000fea0003800000 */
.L_x_85:
[----:B------:R-:W-:-:S05]  /*9c30*/  IMAD.U32 R3, RZ, RZ, UR4 ;  /* 0x00000004ff037e24 */ /* 0x000fca000f8e00ff */
[----:B------:R-:W-:-:S13]  /*9c40*/  ISETP.GE.AND P0, PT, R3, 0x2, PT ;  /* 0x000000020300780c */ /* 0x000fda0003f06270 */
[----:B------:R-:W-:Y:S05]  /*9c50*/  @!P0 EXIT ;  /* 0x000000000000894d */ /* 0x000fea0003800000 */
[----:B------:R-:W-:Y:S01]  /*9c60*/  USHF.L.U32 UR5, UR4, 0x1, URZ ;  /* 0x0000000104057899 */ /* 0x000fe2000800063f */
[----:B------:R-:W-:Y:S01]  /*9c70*/  IMAD.U32 R3, RZ, RZ, UR6 ;  /* 0x00000006ff037e24 */ /* 0x000fe2000f8e00ff */
[----:B------:R-:W-:Y:S01]  /*9c80*/  LOP3.LUT P0, RZ, R0, 0x1f, RZ, 0xc0, !PT ;  /* 0x0000001f00ff7812 */ /* 0x000fe2000780c0ff */
[----:B------:R-:W-:Y:S01]  /*9c90*/  BSSY B0, `(.L_x_90) ;  /* 0x0000056000007945 */ /* 0x000fe20003800000 */
[----:B------:R-:W-:Y:S02]  /*9ca0*/  IMAD.MOV.U32 R0, RZ, RZ, 0x1 ;  /* 0x00000001ff007424 */ /* 0x000fe400078e00ff */
[----:B------:R-:W-:Y:S01]  /*9cb0*/  PLOP3.LUT P0, PT, P0, P2, PT, 0x2a, 0x0 ;  /* 0x000000000000781c */ /* 0x000fe20000704572 */
[----:B------:R-:W-:Y:S01]  /*9cc0*/  IMAD.U32 R9, RZ, RZ, UR5 ;  /* 0x00000005ff097e24 */ /* 0x000fe2000f8e00ff */
[----:B------:R-:W-:-:S11]  /*9cd0*/  LOP3.LUT R3, R3, 0x2, RZ, 0xfc, !PT ;  /* 0x0000000203037812 */ /* 0x000fd600078efcff */
.L_x_101:
[----:B------:R-:W-:Y:S04]  /*9ce0*/  BSSY B1, `(.L_x_91) ;  /* 0x0000025000017945 */ /* 0x000fe80003800000 */
[----:B------:R-:W-:Y:S05]  /*9cf0*/  @!P3 BRA `(.L_x_92) ;  /* 0x00000000008cb947 */ /* 0x000fea0003800000 */
[----:B------:R-:W1:Y:S01]  /*9d00*/  S2R R5, SR_CgaCtaId ;  /* 0x0000000000057919 */ /* 0x000e620000008800 */
[----:B------:R-:W-:-:S04]  /*9d10*/  MOV R4, 0x400 ;  /* 0x0000040000047802 */ /* 0x000fc80000000f00 */
[----:B-1----:R-:W-:Y:S02]  /*9d20*/  LEA R5, R5, R4, 0x18 ;  /* 0x0000000405057211 */ /* 0x002fe400078ec0ff */
[----:B------:R-:W-:Y:S02]  /*9d30*/  SHF.L.U32 R4, R0, 0x1f, RZ ;  /* 0x0000001f00047819 */ /* 0x000fe400000006ff */
[----:B------:R-:W-:-:S04]  /*9d40*/  LEA R7, R2, R5, 0x3 ;  /* 0x0000000502077211 */ /* 0x000fc800078e18ff */
[----:B------:R-:W1:Y:S02]  /*9d50*/  SYNCS.PHASECHK.TRANS64.TRYWAIT P4, [R7+URZ+0xe028], R4 ;  /* 0x00e02804070075a7 */ /* 0x000e64000808017f */
[----:B-1----:R-:W-:Y:S05]  /*9d60*/  @!P4 BRA `(.L_x_93) ;  /* 0x000000080050c947 */ /* 0x002fea0003800000 */
.L_x_113:
[----:B-1----:R-:W-:-:S04]  /*9d70*/  @P2 IMAD.MOV.U32 R4, RZ, RZ, 0x2000 ;  /* 0x00002000ff042424 */ /* 0x002fc800078e00ff */
[----:B------:R1:W-:Y:S02]  /*9d80*/  @P2 SYNCS.ARRIVE.TRANS64 RZ, [R7+URZ+0xe000], R4 ;  /* 0x00e0000407ff29a7 */ /* 0x0003e4000800003f */
[----:B-1----:R-:W-:-:S04]  /*9d90*/  PRMT R4, R3, 0x9910, RZ ;  /* 0x0000991003047816 */ /* 0x002fc800000000ff */
[----:B------:R-:W-:-:S13]  /*9da0*/  ISETP.NE.AND P4, PT, R4, 0x2, PT ;  /* 0x000000020400780c */ /* 0x000fda0003f85270 */
[----:B------:R-:W-:Y:S05]  /*9db0*/  @P4 BRA `(.L_x_94) ;  /* 0x0000000000044947 */ /* 0x000fea0003800000 */
[----:B------:R-:W-:Y:S01]  /*9dc0*/  BPT.TRAP 0x1 ;  /* 0x000000040000795c */ /* 0x000fe20000300000 */
.L_x_94:
[----:B------:R-:W-:Y:S05]  /*9dd0*/  @P0 BRA `(.L_x_95) ;  /* 0x0000000000040947 */ /* 0x000fea0003800000 */
[----:B------:R-:W-:Y:S01]  /*9de0*/  BPT.TRAP 0x1 ;  /* 0x000000040000795c */ /* 0x000fe20000300000 */
.L_x_95:
[----:B------:R-:W-:Y:S01]  /*9df0*/  IMAD R5, R2, 0x2000, R5 ;  /* 0x0000200002057824 */ /* 0x000fe200078e0205 */
[----:B------:R-:W-:Y:S01]  /*9e00*/  R2UR UR17, R7 ;  /* 0x00000000071172ca */ /* 0x000fe200000e0000 */
[----:B------:R-:W-:Y:S01]  /*9e10*/  ULDC.64 UR8, c[0x0][0x198] ;  /* 0x0000660000087ab9 */ /* 0x000fe20000000a00 */
[----:B------:R-:W-:Y:S01]  /*9e20*/  R2UR UR19, R8 ;  /* 0x00000000081372ca */ /* 0x000fe200000e0000 */
[----:B------:R-:W-:Y:S01]  /*9e30*/  UIADD3 UR8, UP0, UR8, 0x1f0, URZ ;  /* 0x000001f008087890 */ /* 0x000fe2000ff1e03f */
[----:B------:R-:W-:Y:S01]  /*9e40*/  R2UR UR16, R5 ;  /* 0x00000000051072ca */ /* 0x000fe200000e0000 */
[----:B------:R-:W-:Y:S01]  /*9e50*/  UMOV UR12, 0x0 ;  /* 0x00000000000c7882 */ /* 0x000fe20000000000 */
[----:B------:R-:W-:Y:S01]  /*9e60*/  UMOV UR13, 0x10000000 ;  /* 0x10000000000d7882 */ /* 0x000fe20000000000 */
[----:B------:R-:W-:Y:S01]  /*9e70*/  UIADD3.X UR9, URZ, UR9, URZ, UP0, !UPT ;  /* 0x000000093f097290 */ /* 0x000fe200087fe43f */
[----:B------:R-:W-:Y:S01]  /*9e80*/  VIADD R2, R2, 0x1 ;  /* 0x0000000102027836 */ /* 0x000fe20000000000 */
[----:B------:R-:W-:-:S04]  /*9e90*/  UMOV UR18, URZ ;  /* 0x0000003f00127c82 */ /* 0x000fc80008000000 */
[----:B------:R-:W-:Y:S01]  /*9ea0*/  UIADD3 UR17, UR17, 0xe000, URZ ;  /* 0x0000e00011117890 */ /* 0x000fe2000fffe03f */
[C---:B------:R-:W-:Y:S01]  /*9eb0*/  ISETP.NE.AND P4, PT, R2.reuse, 0x5, PT ;  /* 0x000000050200780c */ /* 0x040fe20003f85270 */
[----:B------:R-:W-:Y:S02]  /*9ec0*/  USHF.L.U32 UR19, UR19, 0x6, URZ ;  /* 0x0000000613137899 */ /* 0x000fe4000800063f */
[----:B------:R-:W-:Y:S01]  /*9ed0*/  UIADD3 UR16, UR16, 0x4000, URZ ;  /* 0x0000400010107890 */ /* 0x000fe2000fffe03f */
[----:B------:R-:W-:Y:S02]  /*9ee0*/  SEL R5, RZ, 0x1, P4 ;  /* 0x00000001ff057807 */ /* 0x000fe40002000000 */
[----:B------:R-:W-:Y:S02]  /*9ef0*/  SEL R2, R2, RZ, P4 ;  /* 0x000000ff02027207 */ /* 0x000fe40002000000 */
[----:B------:R-:W-:-:S04]  /*9f00*/  LOP3.LUT R0, R0, R5, RZ, 0x3c, !PT ;  /* 0x0000000500007212 */ /* 0x000fc800078e3cff */
[----:B------:R1:W-:Y:S02]  /*9f10*/  UTMALDG.4D [UR16], [UR8], desc[UR12] ;  /* 0x00000c10080075b4 */ /* 0x0003e40008019000 */
[----:B-1----:R-:W-:Y:S01]  /*9f20*/  NOP ;  /* 0x0000000000007918 */ /* 0x002fe20000000000 */
.L_x_92:
[----:B------:R-:W-:Y:S05]  /*9f30*/  BSYNC B1 ;  /* 0x0000000000017941 */ /* 0x000fea0003800000 */
.L_x_91:
[----:B------:R-:W-:Y:S01]  /*9f40*/  ISETP.LT.OR P4, PT, R9, 0x4, !P3 ;  /* 0x000000040900780c */ /* 0x000fe20005f81670 */
[----:B------:R-:W-:-:S12]  /*9f50*/  BSSY B1, `(.L_x_96) ;  /* 0x0000026000017945 */ /* 0x000fd80003800000 */
[----:B------:R-:W-:Y:S05]  /*9f60*/  @P4 BRA `(.L_x_97) ;  /* 0x0000000000904947 */ /* 0x000fea0003800000 */
[----:B------:R-:W1:Y:S01]  /*9f70*/  S2R R5, SR_CgaCtaId ;  /* 0x0000000000057919 */ /* 0x000e620000008800 */
[----:B------:R-:W-:Y:S02]  /*9f80*/  MOV R4, 0x400 ;  /* 0x0000040000047802 */ /* 0x000fe40000000f00 */
[----:B------:R-:W-:Y:S02]  /*9f90*/  SHF.L.U32 R7, R0, 0x1f, RZ ;  /* 0x0000001f00077819 */ /* 0x000fe400000006ff */
[----:B-1----:R-:W-:-:S05]  /*9fa0*/  LEA R5, R5, R4, 0x18 ;  /* 0x0000000405057211 */ /* 0x002fca00078ec0ff */
[----:B------:R-:W-:-:S04]  /*9fb0*/  IMAD R4, R2, 0x8, R5 ;  /* 0x0000000802047824 */ /* 0x000fc800078e0205 */
[----:B------:R-:W1:Y:S02]  /*9fc0*/  SYNCS.PHASECHK.TRANS64.TRYWAIT P4, [R4+URZ+0xe028], R7 ;  /* 0x00e02807040075a7 */ /* 0x000e64000808017f */
[----:B-1----:R-:W-:Y:S05]  /*9fd0*/  @!P4 BRA `(.L_x_98) ;  /* 0x0000000400c8c947 */ /* 0x002fea0003800000 */
.L_x_114:
[----:B------:R-:W-:Y:S01]  /*9fe0*/  PRMT R6, R3, 0x9910, RZ ;  /* 0x0000991003067816 */ /* 0x000fe200000000ff */
[----:B-1----:R-:W-:-:S03]  /*9ff0*/  @P1 IMAD.MOV.U32 R7, RZ, RZ, 0x2000 ;  /* 0x00002000ff071424 */ /* 0x002fc600078e00ff */
[----:B------:R-:W-:Y:S01]  /*a000*/  ISETP.NE.AND P4, PT, R6, 0x2, PT ;  /* 0x000000020600780c */ /* 0x000fe20003f85270 */
[----:B------:R1:W-:-:S12]  /*a010*/  @P1 SYNCS.ARRIVE.TRANS64 RZ, [R4+URZ+0xe000], R7 ;  /* 0x00e0000704ff19a7 */ /* 0x0003d8000800003f */
[----:B-1----:R-:W-:Y:S05]  /*a020*/  @P4 BRA `(.L_x_99) ;  /* 0x0000000000044947 */ /* 0x002fea0003800000 */
[----:B------:R-:W-:Y:S01]  /*a030*/  BPT.TRAP 0x1 ;  /* 0x000000040000795c */ /* 0x000fe20000300000 */
.L_x_99:
[----:B------:R-:W-:Y:S05]  /*a040*/  @P0 BRA `(.L_x_100) ;  /* 0x0000000000040947 */ /* 0x000fea0003800000 */
[----:B------:R-:W-:Y:S01]  /*a050*/  BPT.TRAP 0x1 ;  /* 0x000000040000795c */ /* 0x000fe20000300000 */
.L_x_100:
        /* <DEDUP_REMOVED lines=10> */
[----:B------:R-:W-:Y:S01]  /*a100*/  UMOV UR19, URZ ;  /* 0x0000003f00137c82 */ /* 0x000fe20008000000 */
[----:B------:R-:W-:-:S03]  /*a110*/  IADD3 R8, R8, 0x1, RZ ;  /* 0x0000000108087810 */ /* 0x000fc60007ffe0ff */
        /* <DEDUP_REMOVED lines=9> */
.L_x_97:
[----:B------:R-:W-:Y:S05]  /*a1b0*/  BSYNC B1 ;  /* 0x0000000000017941 */ /* 0x000fea0003800000 */
.L_x_96:
[C---:B------:R-:W-:Y:S01]  /*a1c0*/  ISETP.GT.AND P4, PT, R9.reuse, 0x4, PT ;  /* 0x000000040900780c */ /* 0x040fe20003f84270 */
[----:B------:R-:W-:-:S12]  /*a1d0*/  VIADD R9, R9, 0xfffffffe ;  /* 0xfffffffe09097836 */ /* 0x000fd80000000000 */
[----:B------:R-:W-:Y:S05]  /*a1e0*/  @P4 BRA `(.L_x_101) ;  /* 0xfffffff800bc4947 */ /* 0x000fea000383ffff */
[----:B------:R-:W-:Y:S05]  /*a1f0*/  BSYNC B0 ;  /* 0x0000000000007941 */ /* 0x000fea0003800000 */
.L_x_90:
[----:B------:R-:W-:Y:S05]  /*a200*/  EXIT ;  /* 0x000000000000794d */ /* 0x000fea0003800000 */
.L_x_15:
[----:B-1----:R-:W-:-:S04]  /*a210*/  IMAD.U32 R6, RZ, RZ, UR8 ;  /* 0x00000008ff067e24 */ /* 0x002fc8000f8e00ff */
[----:B------:R1:W2:Y:S03]  /*a220*/  SYNCS.PHASECHK.TRANS64.TRYWAIT P1, [R6+URZ+0xe050], R9 ;  /* 0x00e05009060075a7 */ /* 0x0002a6000802017f */
[----:B--2---:R-:W-:Y:S05]  /*a230*/  @!P1 NANOSLEEP.SYNCS 0x989680 ;  /* 0x009896800000995d */ /* 0x004fea0003900000 */
[----:B------:R-:W2:Y:S02]  /*a240*/  @!P1 SYNCS.PHASECHK.TRANS64 P1, [R6+URZ+0xe050], R9 ;  /* 0x00e05009060095a7 */ /* 0x000ea4000802007f */
[----:B--2---:R-:W-:Y:S05]  /*a250*/  @!P1 BRA `(.L_x_15) ;  /* 0xfffffffc00ec9947 */ /* 0x004fea000383ffff */
[----:B------:R-:W-:Y:S05]  /*a260*/  BRA `(.L_x_102) ;  /* 0xffffff6c00187947 */ /* 0x000fea000383ffff */
.L_x_17:
[----:B-1----:R-:W-:-:S04]  /*a270*/  IMAD.U32 R3, RZ, RZ, UR36 ;  /* 0x00000024ff037e24 */ /* 0x002fc8000f8e00ff */
[----:B------:R1:W2:Y:S03]  /*a280*/  SYNCS.PHASECHK.TRANS64.TRYWAIT P1, [R3+URZ+0xe000], R8 ;  /* 0x00e00008030075a7 */ /* 0x0002a6000802017f */
[----:B--2---:R-:W-:Y:S05]  /*a290*/  @!P1 NANOSLEEP.SYNCS 0x989680 ;  /* 0x009896800000995d */ /* 0x004fea0003900000 */
[----:B------:R-:W2:Y:S02]  /*a2a0*/  @!P1 SYNCS.PHASECHK.TRANS64 P1, [R3+URZ+0xe000], R8 ;  /* 0x00e00008030095a7 */ /* 0x000ea4000802007f */
[----:B--2---:R-:W-:Y:S05]  /*a2b0*/  @!P1 BRA `(.L_x_17) ;  /* 0xfffffffc00ec9947 */ /* 0x004fea000383ffff */
[----:B------:R-:W-:Y:S05]  /*a2c0*/  BRA `(.L_x_103) ;  /* 0xffffff6c00247947 */ /* 0x000fea000383ffff */
.L_x_18:
[----:B-1----:R-:W-:-:S04]  /*a2d0*/  IMAD.U32 R10, RZ, RZ, UR22 ;  /* 0x00000016ff0a7e24 */ /* 0x002fc8000f8e00ff */
[----:B------:R1:W2:Y:S03]  /*a2e0*/  SYNCS.PHASECHK.TRANS64.TRYWAIT P1, [R10+URZ+-0x8], R3 ;  /* 0xfffff8030a0075a7 */ /* 0x0002a6000802017f */
[----:B--2---:R-:W-:Y:S05]  /*a2f0*/  @!P1 NANOSLEEP.SYNCS 0x989680 ;  /* 0x009896800000995d */ /* 0x004fea0003900000 */
[----:B------:R-:W2:Y:S02]  /*a300*/  @!P1 SYNCS.PHASECHK.TRANS64 P1, [R10+URZ+-0x8], R3 ;  /* 0xfffff8030a0095a7 */ /* 0x000ea4000802007f */
[----:B--2---:R-:W-:Y:S05]  /*a310*/  @!P1 BRA `(.L_x_18) ;  /* 0xfffffffc00ec9947 */ /* 0x004fea000383ffff */
[----:B------:R-:W-:Y:S05]  /*a320*/  BRA `(.L_x_104) ;  /* 0xffffff6c00207947 */ /* 0x000fea000383ffff */
.L_x_20:
[----:B-1----:R-:W-:-:S04]  /*a330*/  IMAD.U32 R15, RZ, RZ, UR36 ;  /* 0x00000024ff0f7e24 */ /* 0x002fc8000f8e00ff */
[----:B------:R1:W2:Y:S03]  /*a340*/  SYNCS.PHASECHK.TRANS64.TRYWAIT P1, [R15+URZ+0xe008], R8 ;  /* 0x00e008080f0075a7 */ /* 0x0002a6000802017f */
[----:B--2---:R-:W-:Y:S05]  /*a350*/  @!P1 NANOSLEEP.SYNCS 0x989680 ;  /* 0x009896800000995d */ /* 0x004fea0003900000 */
[----:B------:R-:W2:Y:S02]  /*a360*/  @!P1 SYNCS.PHASECHK.TRANS64 P1, [R15+URZ+0xe008], R8 ;  /* 0x00e008080f0095a7 */ /* 0x000ea4000802007f */
[----:B--2---:R-:W-:Y:S05]  /*a370*/  @!P1 BRA `(.L_x_20) ;  /* 0xfffffffc00ec9947 */ /* 0x004fea000383ffff */
[----:B------:R-:W-:Y:S05]  /*a380*/  BRA `(.L_x_105) ;  /* 0xffffff8800947947 */ /* 0x000fea000383ffff */
.L_x_25:
[----:B-1----:R-:W-:-:S04]  /*a390*/  IMAD.U32 R5, RZ, RZ, UR6 ;  /* 0x00000006ff057e24 */ /* 0x002fc8000f8e00ff */
[----:B------:R1:W2:Y:S03]  /*a3a0*/  SYNCS.PHASECHK.TRANS64.TRYWAIT P3, [R5+URZ+0xe000], R4 ;  /* 0x00e00004050075a7 */ /* 0x0002a6000806017f */
[----:B--2---:R-:W-:Y:S05]  /*a3b0*/  @!P3 NANOSLEEP.SYNCS 0x989680 ;  /* 0x009896800000b95d */ /* 0x004fea0003900000 */
[----:B------:R-:W2:Y:S02]  /*a3c0*/  @!P3 SYNCS.PHASECHK.TRANS64 P3, [R5+URZ+0xe000], R4 ;  /* 0x00e000040500b5a7 */ /* 0x000ea4000806007f */
[----:B--2---:R-:W-:Y:S05]  /*a3d0*/  @!P3 BRA `(.L_x_25) ;  /* 0xfffffffc00ecb947 */ /* 0x004fea000383ffff */
[----:B------:R-:W-:Y:S05]  /*a3e0*/  BRA `(.L_x_106) ;  /* 0xffffff8c00207947 */ /* 0x000fea000383ffff */
.L_x_29:
[----:B-1----:R-:W-:-:S04]  /*a3f0*/  IMAD.U32 R16, RZ, RZ, UR6 ;  /* 0x00000006ff107e24 */ /* 0x002fc8000f8e00ff */
[----:B------:R1:W2:Y:S03]  /*a400*/  SYNCS.PHASECHK.TRANS64.TRYWAIT P3, [R16+URZ+0xe000], R23 ;  /* 0x00e00017100075a7 */ /* 0x0002a6000806017f */
[----:B--2---:R-:W-:Y:S05]  /*a410*/  @!P3 NANOSLEEP.SYNCS 0x989680 ;  /* 0x009896800000b95d */ /* 0x004fea0003900000 */
[----:B------:R-:W2:Y:S02]  /*a420*/  @!P3 SYNCS.PHASECHK.TRANS64 P3, [R16+URZ+0xe000], R23 ;  /* 0x00e000171000b5a7 */ /* 0x000ea4000806007f */
[----:B--2---:R-:W-:Y:S05]  /*a430*/  @!P3 BRA `(.L_x_29) ;  /* 0xfffffffc00ecb947 */ /* 0x004fea000383ffff */
[----:B------:R-:W-:Y:S05]  /*a440*/  BRA `(.L_x_28) ;  /* 0xffffffa800747947 */ /* 0x000fea000383ffff */
.L_x_37:
[----:B-1----:R-:W-:-:S04]  /*a450*/  MOV R5, UR6 ;  /* 0x0000000600057c02 */ /* 0x002fc80008000f00 */
[----:B------:R1:W2:Y:S03]  /*a460*/  SYNCS.PHASECHK.TRANS64.TRYWAIT P3, [R5+URZ+0xe000], R0 ;  /* 0x00e00000050075a7 */ /* 0x0002a6000806017f */
[----:B--2---:R-:W-:Y:S05]  /*a470*/  @!P3 NANOSLEEP.SYNCS 0x989680 ;  /* 0x009896800000b95d */ /* 0x004fea0003900000 */
[----:B------:R-:W2:Y:S02]  /*a480*/  @!P3 SYNCS.PHASECHK.TRANS64 P3, [R5+URZ+0xe000], R0 ;  /* 0x00e000000500b5a7 */ /* 0x000ea4000806007f */
[----:B--2---:R-:W-:Y:S05]  /*a490*/  @!P3 BRA `(.L_x_37) ;  /* 0xfffffffc00ecb947 */ /* 0x004fea000383ffff */
[----:B------:R-:W-:Y:S05]  /*a4a0*/  BRA `(.L_x_107) ;  /* 0xffffffac00387947 */ /* 0x000fea000383ffff */
.L_x_41:
[----:B-1----:R-:W-:-:S04]  /*a4b0*/  IMAD.U32 R20, RZ, RZ, UR6 ;  /* 0x00000006ff147e24 */ /* 0x002fc8000f8e00ff */
[----:B------:R1:W2:Y:S03]  /*a4c0*/  SYNCS.PHASECHK.TRANS64.TRYWAIT P3, [R20+URZ+0xe000], R21 ;  /* 0x00e00015140075a7 */ /* 0x0002a6000806017f */
[----:B--2---:R-:W-:Y:S05]  /*a4d0*/  @!P3 NANOSLEEP.SYNCS 0x989680 ;  /* 0x009896800000b95d */ /* 0x004fea0003900000 */
[----:B------:R-:W2:Y:S02]  /*a4e0*/  @!P3 SYNCS.PHASECHK.TRANS64 P3, [R20+URZ+0xe000], R21 ;  /* 0x00e000151400b5a7 */ /* 0x000ea4000806007f */
[----:B--2---:R-:W-:Y:S05]  /*a4f0*/  @!P3 BRA `(.L_x_41) ;  /* 0xfffffffc00ecb947 */ /* 0x004fea000383ffff */
[----:B------:R-:W-:Y:S05]  /*a500*/  BRA `(.L_x_40) ;  /* 0xffffffcc00907947 */ /* 0x000fea000383ffff */
.L_x_57:
[----:B--2---:R-:W-:-:S04]  /*a510*/  IMAD.U32 R3, RZ, RZ, UR22 ;  /* 0x00000016ff037e24 */ /* 0x004fc8000f8e00ff */
[----:B------:R2:W3:Y:S03]  /*a520*/  SYNCS.PHASECHK.TRANS64.TRYWAIT P0, [R3+URZ+0x8], R0 ;  /* 0x00000800030075a7 */ /* 0x0004e6000800017f */
[----:B---3--:R-:W-:Y:S05]  /*a530*/  @!P0 NANOSLEEP.SYNCS 0x989680 ;  /* 0x009896800000895d */ /* 0x008fea0003900000 */
[----:B------:R-:W3:Y:S02]  /*a540*/  @!P0 SYNCS.PHASECHK.TRANS64 P0, [R3+URZ+0x8], R0 ;  /* 0x00000800030085a7 */ /* 0x000ee4000800007f */
[----:B---3--:R-:W-:Y:S05]  /*a550*/  @!P0 BRA `(.L_x_57) ;  /* 0xfffffffc00ec8947 */ /* 0x008fea000383ffff */
[----:B------:R-:W-:Y:S05]  /*a560*/  BRA `(.L_x_108) ;  /* 0xffffffd400f87947 */ /* 0x000fea000383ffff */
.L_x_72:
[----:B-1----:R1:W2:Y:S02]  /*a570*/  SYNCS.PHASECHK.TRANS64.TRYWAIT P0, [R4+URZ+0xe060], R3 ;  /* 0x00e06003040075a7 */ /* 0x0022a4000800017f */
[----:B--2---:R-:W-:Y:S05]  /*a580*/  @!P0 NANOSLEEP.SYNCS 0x989680 ;  /* 0x009896800000895d */ /* 0x004fea0003900000 */
[----:B------:R-:W2:Y:S02]  /*a590*/  @!P0 SYNCS.PHASECHK.TRANS64 P0, [R4+URZ+0xe060], R3 ;  /* 0x00e06003040085a7 */ /* 0x000ea4000800007f */
[----:B--2---:R-:W-:Y:S05]  /*a5a0*/  @!P0 BRA `(.L_x_72) ;  /* 0xfffffffc00f08947 */ /* 0x004fea000383ffff */
[----:B------:R-:W-:Y:S05]  /*a5b0*/  BRA `(.L_x_109) ;  /* 0xffffffec00687947 */ /* 0x000fea000383ffff */
.L_x_77:
[----:B-1----:R1:W2:Y:S02]  /*a5c0*/  SYNCS.PHASECHK.TRANS64.TRYWAIT P0, [R2+URZ+0xe028], R5 ;  /* 0x00e02805020075a7 */ /* 0x0022a4000800017f */
[----:B--2---:R-:W-:Y:S05]  /*a5d0*/  @!P0 NANOSLEEP.SYNCS 0x989680 ;  /* 0x009896800000895d */ /* 0x004fea0003900000 */
[----:B------:R-:W2:Y:S02]  /*a5e0*/  @!P0 SYNCS.PHASECHK.TRANS64 P0, [R2+URZ+0xe028], R5 ;  /* 0x00e02805020085a7 */ /* 0x000ea4000800007f */
[----:B--2---:R-:W-:Y:S05]  /*a5f0*/  @!P0 BRA `(.L_x_77) ;  /* 0xfffffffc00f08947 */ /* 0x004fea000383ffff */
[----:B------:R-:W-:Y:S05]  /*a600*/  BRA `(.L_x_110) ;  /* 0xffffffec00e87947 */ /* 0x000fea000383ffff */
.L_x_82:
[----:B-1----:R1:W2:Y:S02]  /*a610*/  SYNCS.PHASECHK.TRANS64.TRYWAIT P0, [R4+URZ+0xe060], R5 ;  /* 0x00e06005040075a7 */ /* 0x0022a4000800017f */
[----:B--2---:R-:W-:Y:S05]  /*a620*/  @!P0 NANOSLEEP.SYNCS 0x989680 ;  /* 0x009896800000895d */ /* 0x004fea0003900000 */
[----:B------:R-:W2:Y:S02]  /*a630*/  @!P0 SYNCS.PHASECHK.TRANS64 P0, [R4+URZ+0xe060], R5 ;  /* 0x00e06005040085a7 */ /* 0x000ea4000800007f */
[----:B--2---:R-:W-:Y:S05]  /*a640*/  @!P0 BRA `(.L_x_82) ;  /* 0xfffffffc00f08947 */ /* 0x004fea000383ffff */
[----:B------:R-:W-:Y:S05]  /*a650*/  BRA `(.L_x_111) ;  /* 0xfffffff000647947 */ /* 0x000fea000383ffff */
.L_x_87:
[----:B-1----:R1:W2:Y:S02]  /*a660*/  SYNCS.PHASECHK.TRANS64.TRYWAIT P0, [R3+URZ+0xe028], R4 ;  /* 0x00e02804030075a7 */ /* 0x0022a4000800017f */
[----:B--2---:R-:W-:Y:S05]  /*a670*/  @!P0 NANOSLEEP.SYNCS 0x989680 ;  /* 0x009896800000895d */ /* 0x004fea0003900000 */
[----:B------:R-:W2:Y:S02]  /*a680*/  @!P0 SYNCS.PHASECHK.TRANS64 P0, [R3+URZ+0xe028], R4 ;  /* 0x00e02804030085a7 */ /* 0x000ea4000800007f */
[----:B--2---:R-:W-:Y:S05]  /*a690*/  @!P0 BRA `(.L_x_87) ;  /* 0xfffffffc00f08947 */ /* 0x004fea000383ffff */
[----:B------:R-:W-:Y:S05]  /*a6a0*/  BRA `(.L_x_112) ;  /* 0xfffffff000ec7947 */ /* 0x000fea000383ffff */
.L_x_93:
[----:B-1----:R1:W2:Y:S02]  /*a6b0*/  SYNCS.PHASECHK.TRANS64.TRYWAIT P4, [R7+URZ+0xe028], R4 ;  /* 0x00e02804070075a7 */ /* 0x0022a4000808017f */
[----:B--2---:R-:W-:Y:S05]  /*a6c0*/  @!P4 NANOSLEEP.SYNCS 0x989680 ;  /* 0x009896800000c95d */ /* 0x004fea0003900000 */
[----:B------:R-:W2:Y:S02]  /*a6d0*/  @!P4 SYNCS.PHASECHK.TRANS64 P4, [R7+URZ+0xe028], R4 ;  /* 0x00e028040700c5a7 */ /* 0x000ea4000808007f */
[----:B--2---:R-:W-:Y:S05]  /*a6e0*/  @!P4 BRA `(.L_x_93) ;  /* 0xfffffffc00f0c947 */ /* 0x004fea000383ffff */
[----:B------:R-:W-:Y:S05]  /*a6f0*/  BRA `(.L_x_113) ;  /* 0xfffffff4009c7947 */ /* 0x000fea000383ffff */
.L_x_98:
[----:B-1----:R1:W2:Y:S02]  /*a700*/  SYNCS.PHASECHK.TRANS64.TRYWAIT P4, [R4+URZ+0xe028], R7 ;  /* 0x00e02807040075a7 */ /* 0x0022a4000808017f */
[----:B--2---:R-:W-:Y:S05]  /*a710*/  @!P4 NANOSLEEP.SYNCS 0x989680 ;  /* 0x009896800000c95d */ /* 0x004fea0003900000 */
[----:B------:R-:W2:Y:S02]  /*a720*/  @!P4 SYNCS.PHASECHK.TRANS64 P4, [R4+URZ+0xe028], R7 ;  /* 0x00e028070400c5a7 */ /* 0x000ea4000808007f */
[----:B--2---:R-:W-:Y:S05]  /*a730*/  @!P4 BRA `(.L_x_98) ;  /* 0xfffffffc00f0c947 */ /* 0x004fea000383ffff */
[----:B------:R-:W-:Y:S05]  /*a740*/  BRA `(.L_x_114) ;  /* 0xfffffff800247947 */ /* 0x000fea000383ffff */
        .weak           $__internal_0_$__cuda_sm20_rcp_rn_f32_slowpath
        .type           $__internal_0_$__cuda_sm20_rcp_rn_f32_slowpath,@function
        .size           $__internal_0_$__cuda_sm20_rcp_rn_f32_slowpath,(.L_x_120 - $__internal_0_$__cuda_sm20_rcp_rn_f32_slowpath)
$__internal_0_$__cuda_sm20_rcp_rn_f32_slowpath:
[----:B------:R-:W-:Y:S01]  /*a750*/  IMAD.SHL.U32 R0, R2, 0x2, RZ ;  /* 0x0000000202007824 */ /* 0x000fe200078e00ff */
[----:B------:R-:W-:Y:S04]  /*a760*/  BSSY B2, `(.L_x_115) ;  /* 0x0000030000027945 */ /* 0x000fe80003800000 */
[----:B------:R-:W-:-:S04]  /*a770*/  SHF.R.U32.HI R18, RZ, 0x18, R0 ;  /* 0x00000018ff127819 */ /* 0x000fc80000011600 */
[----:B------:R-:W-:-:S13]  /*a780*/  ISETP.NE.U32.AND P0, PT, R18, RZ, PT ;  /* 0x000000ff1200720c */ /* 0x000fda0003f05070 */
[----:B------:R-:W-:Y:S05]  /*a790*/  @P0 BRA `(.L_x_116) ;  /* 0x0000000000280947 */ /* 0x000fea0003800000 */
[----:B------:R-:W-:-:S05]  /*a7a0*/  IMAD.SHL.U32 R0, R2, 0x2, RZ ;  /* 0x0000000202007824 */ /* 0x000fca00078e00ff */
[----:B------:R-:W-:-:S13]  /*a7b0*/  ISETP.NE.AND P0, PT, R0, RZ, PT ;  /* 0x000000ff0000720c */ /* 0x000fda0003f05270 */
[----:B------:R-:W-:Y:S01]  /*a7c0*/  @P0 FFMA R10, R2, 1.84467440737095516160e+19, RZ ;  /* 0x5f800000020a0823 */ /* 0x000fe200000000ff */
[----:B------:R-:W-:Y:S08]  /*a7d0*/  @!P0 MUFU.RCP R3, R2 ;  /* 0x0000000200038308 */ /* 0x000ff00000001000 */
[----:B------:R-:W1:Y:S02]  /*a7e0*/  @P0 MUFU.RCP R13, R10 ;  /* 0x0000000a000d0308 */ /* 0x000e640000001000 */
[----:B-1----:R-:W-:-:S04]  /*a7f0*/  @P0 FFMA R0, R10, R13, -1 ;  /* 0xbf8000000a000423 */ /* 0x002fc8000000000d */
[----:B------:R-:W-:-:S04]  /*a800*/  @P0 FADD.FTZ R0, -R0, -RZ ;  /* 0x800000ff00000221 */ /* 0x000fc80000010100 */
[----:B------:R-:W-:-:S04]  /*a810*/  @P0 FFMA R0, R13, R0, R13 ;  /* 0x000000000d000223 */ /* 0x000fc8000000000d */
[----:B------:R-:W-:Y:S01]  /*a820*/  @P0 FFMA R3, R0, 1.84467440737095516160e+19, RZ ;  /* 0x5f80000000030823 */ /* 0x000fe200000000ff */
[----:B------:R-:W-:Y:S06]  /*a830*/  BRA `(.L_x_117) ;  /* 0x0000000000887947 */ /* 0x000fec0003800000 */
.L_x_116:
[----:B------:R-:W-:-:S05]  /*a840*/  VIADD R19, R18, 0xffffff03 ;  /* 0xffffff0312137836 */ /* 0x000fca0000000000 */
[----:B------:R-:W-:-:S13]  /*a850*/  ISETP.GT.U32.AND P0, PT, R19, 0x1, PT ;  /* 0x000000011300780c */ /* 0x000fda0003f04070 */
[----:B------:R-:W-:Y:S05]  /*a860*/  @P0 BRA `(.L_x_118) ;  /* 0x0000000000780947 */ /* 0x000fea0003800000 */
[----:B------:R-:W-:Y:S01]  /*a870*/  LOP3.LUT R0, R2, 0x7fffff, RZ, 0xc0, !PT ;  /* 0x007fffff02007812 */ /* 0x000fe200078ec0ff */
[----:B------:R-:W-:-:S03]  /*a880*/  IMAD.MOV.U32 R14, RZ, RZ, 0x3 ;  /* 0x00000003ff0e7424 */ /* 0x000fc600078e00ff */
[----:B------:R-:W-:Y:S02]  /*a890*/  LOP3.LUT R0, R0, 0x3f800000, RZ, 0xfc, !PT ;  /* 0x3f80000000007812 */ /* 0x000fe400078efcff */
[----:B------:R-:W-:Y:S02]  /*a8a0*/  SHF.L.U32 R14, R14, R19, RZ ;  /* 0x000000130e0e7219 */ /* 0x000fe400000006ff */
[----:B------:R-:W1:Y:S02]  /*a8b0*/  MUFU.RCP R3, R0 ;  /* 0x0000000000037308 */ /* 0x000e640000001000 */
[----:B-1----:R-:W-:-:S04]  /*a8c0*/  FFMA R10, R0, R3, -1 ;  /* 0xbf800000000a7423 */ /* 0x002fc80000000003 */
[----:B------:R-:W-:-:S04]  /*a8d0*/  FADD.FTZ R10, -R10, -RZ ;  /* 0x800000ff0a0a7221 */ /* 0x000fc80000010100 */
[CCC-:B------:R-:W-:Y:S01]  /*a8e0*/  FFMA.RM R12, R3.reuse, R10.reuse, R3.reuse ;  /* 0x0000000a030c7223 */ /* 0x1c0fe20000004003 */
[----:B------:R-:W-:-:S04]  /*a8f0*/  FFMA.RP R13, R3, R10, R3 ;  /* 0x0000000a030d7223 */ /* 0x000fc80000008003 */
[C---:B------:R-:W-:Y:S02]  /*a900*/  LOP3.LUT R3, R12.reuse, 0x7fffff, RZ, 0xc0, !PT ;  /* 0x007fffff0c037812 */ /* 0x040fe400078ec0ff */
[----:B------:R-:W-:Y:S02]  /*a910*/  FSETP.NEU.FTZ.AND P0, PT, R12, R13, PT ;  /* 0x0000000d0c00720b */ /* 0x000fe40003f1d000 */
[----:B------:R-:W-:Y:S02]  /*a920*/  LOP3.LUT R3, R3, 0x800000, RZ, 0xfc, !PT ;  /* 0x0080000003037812 */ /* 0x000fe400078efcff */
[----:B------:R-:W-:Y:S02]  /*a930*/  SEL R10, RZ, 0xffffffff, !P0 ;  /* 0xffffffffff0a7807 */ /* 0x000fe40004000000 */
[----:B------:R-:W-:-:S03]  /*a940*/  LOP3.LUT R14, R14, R3, RZ, 0xc0, !PT ;  /* 0x000000030e0e7212 */ /* 0x000fc600078ec0ff */
[----:B------:R-:W-:Y:S01]  /*a950*/  IMAD.MOV R10, RZ, RZ, -R10 ;  /* 0x000000ffff0a7224 */ /* 0x000fe200078e0a0a */
[----:B------:R-:W-:-:S04]  /*a960*/  SHF.R.U32.HI R14, RZ, R19, R14 ;  /* 0x00000013ff0e7219 */ /* 0x000fc8000001160e */
[----:B------:R-:W-:Y:S02]  /*a970*/  LOP3.LUT P1, RZ, R10, R19, R3, 0xf8, !PT ;  /* 0x000000130aff7212 */ /* 0x000fe4000782f803 */
[C---:B------:R-:W-:Y:S02]  /*a980*/  LOP3.LUT P0, RZ, R14.reuse, 0x1, RZ, 0xc0, !PT ;  /* 0x000000010eff7812 */ /* 0x040fe4000780c0ff */
[----:B------:R-:W-:-:S04]  /*a990*/  LOP3.LUT P2, RZ, R14, 0x2, RZ, 0xc0, !PT ;  /* 0x000000020eff7812 */ /* 0x000fc8000784c0ff */
[----:B------:R-:W-:Y:S02]  /*a9a0*/  PLOP3.LUT P0, PT, P0, P1, P2, 0xe0, 0x0 ;  /* 0x000000000000781c */ /* 0x000fe40000703c20 */
[----:B------:R-:W-:Y:S02]  /*a9b0*/  LOP3.LUT P1, RZ, R2, 0x7fffff, RZ, 0xc0, !PT ;  /* 0x007fffff02ff7812 */ /* 0x000fe4000782c0ff */
[----:B------:R-:W-:-:S04]  /*a9c0*/  SEL R0, RZ, 0x1, !P0 ;  /* 0x00000001ff007807 */ /* 0x000fc80004000000 */
[----:B------:R-:W-:-:S04]  /*a9d0*/  IADD3 R0, -R0, RZ, RZ ;  /* 0x000000ff00007210 */ /* 0x000fc80007ffe1ff */
[----:B------:R-:W-:Y:S01]  /*a9e0*/  ISETP.GE.AND P0, PT, R0, RZ, PT ;  /* 0x000000ff0000720c */ /* 0x000fe20003f06270 */
[----:B------:R-:W-:-:S05]  /*a9f0*/  VIADD R0, R18, 0xffffff04 ;  /* 0xffffff0412007836 */ /* 0x000fca0000000000 */
[----:B------:R-:W-:-:S07]  /*aa00*/  SHF.R.U32.HI R3, RZ, R0, R3 ;  /* 0x00000000ff037219 */ /* 0x000fce0000011603 */
[----:B------:R-:W-:-:S04]  /*aa10*/  @!P0 VIADD R3, R3, 0x1 ;  /* 0x0000000103038836 */ /* 0x000fc80000000000 */
[----:B------:R-:W-:-:S05]  /*aa20*/  @!P1 IMAD.SHL.U32 R3, R3, 0x2, RZ ;  /* 0x0000000203039824 */ /* 0x000fca00078e00ff */
[----:B------:R-:W-:Y:S01]  /*aa30*/  LOP3.LUT R3, R3, 0x80000000, R2, 0xf8, !PT ;  /* 0x8000000003037812 */ /* 0x000fe200078ef802 */
[----:B------:R-:W-:Y:S06]  /*aa40*/  BRA `(.L_x_117) ;  /* 0x0000000000047947 */ /* 0x000fec0003800000 */
.L_x_118:
[----:B------:R1:W2:Y:S02]  /*aa50*/  MUFU.RCP R3, R2 ;  /* 0x0000000200037308 */ /* 0x0002a40000001000 */
.L_x_117:
[----:B------:R-:W-:Y:S05]  /*aa60*/  BSYNC B2 ;  /* 0x0000000000027941 */ /* 0x000fea0003800000 */
.L_x_115:
[----:B--2---:R-:W-:Y:S02]  /*aa70*/  IMAD.MOV.U32 R0, RZ, RZ, R3 ;  /* 0x000000ffff007224 */ /* 0x004fe400078e0003 */
[----:B-1----:R-:W-:Y:S02]  /*aa80*/  IMAD.MOV.U32 R2, RZ, RZ, R15 ;  /* 0x000000ffff027224 */ /* 0x002fe400078e000f */
[----:B------:R-:W-:-:S04]  /*aa90*/  IMAD.MOV.U32 R3, RZ, RZ, 0x0 ;  /* 0x00000000ff037424 */ /* 0x000fc800078e00ff */
[----:B------:R-:W-:Y:S05]  /*aaa0*/  RET.REL.NODEC R2 `(_ZN7cutlass13device_kernelINS_4fmha6kernel28FmhaKernelTmaWarpSpecializedINS1_10collective30FmhaMainloopTmaWarpSpecializedINS_12float_e4m3_tEffN4cute5tupleIJNS7_1CILi128EEENS9_ILi64EEESA_EEENS8_IJiNS9_ILi1EEENS8_IJiiEEEEEESF_NS8_IJSD_iSE_EEENS4_12CausalFusionEJEEENS4_15FmhaFwdEpilogueIS6_fNS8_IJSB_SA_SB_EEEEENS2_23IndividualTileSchedulerEJEEEEEvNT_6ParamsE) ;  /* 0xffffff5402547950 */ /* 0x000fea0003c3ffff */
.L_x_119:
[----:B------:R-:W-:-:S00]  /*aab0*/  BRA `(.L_x_119) ;  /* 0xfffffffc00fc7947 */ /* 0x000fc0000383ffff */
[----:B------:R-:W-:-:S00]  /*aac0*/  NOP ;  /* 0x0000000000007918 */ /* 0x000fc00000000000 */
        /* <DEDUP_REMOVED lines=11> */
.L_x_120:


//--------------------- .nv.global.init           --------------------------
	.section	.nv.global.init,"aw",@progbits
.nv.global.init:
	.type		$str$24,@object
	.size		$str$24,($str$25 - $str$24)
$str$24:
        /*0000*/ 	.byte	0x28, 0x61, 0x64, 0x64, 0x72, 0x65, 0x73, 0x73, 0x20, 0x26, 0x20, 0x6d, 0x61, 0x73, 0x6b, 0x29
        /*0010*/ 	.byte	0x20, 0x3d, 0x3d, 0x20, 0x30, 0x00
	.type		$str$25,@object
	.size		$str$25,(__unnamed_1 - $str$25)
$str$25:
        /*0016*/ 	.byte	0x2f, 0x74, 0x6d, 0x70, 0x2f, 0x63, 0x75, 0x74, 0x6c, 0x61, 0x73, 0x73, 0x5f, 0x73, 0x77, 0x65
        /*0026*/ 	.byte	0x65, 0x70, 0x5f, 0x73, 0x72, 0x63, 0x2f, 0x69, 0x6e, 0x63, 0x6c, 0x75, 0x64, 0x65, 0x2f, 0x63
        /*0036*/ 	.byte	0x75, 0x74, 0x65, 0x2f, 0x70, 0x6f, 0x69, 0x6e, 0x74, 0x65, 0x72, 0x5f, 0x66, 0x6c, 0x61, 0x67
        /*0046*/ 	.byte	0x67, 0x65, 0x64, 0x2e, 0x68, 0x70, 0x70, 0x00
	.type		__unnamed_1,@object
	.size		__unnamed_1,(.L_0 - __unnamed_1)
__unnamed_1:
        /*004e*/ 	.byte	0x61, 0x75, 0x74, 0x6f, 0x20, 0x63, 0x75, 0x74, 0x65, 0x3a, 0x3a, 0x61, 0x73, 0x5f, 0x70, 0x6f
        /* <DEDUP_REMOVED lines=27> */
        /*020e*/ 	.byte	0x43, 0x3c, 0x34, 0x30, 0x39, 0x36, 0x3e, 0x3e, 0x3e, 0x3e, 0x3e, 0x5d, 0x00
.L_0:


//--------------------- .nv.shared._ZN7cutlass13device_kernelINS_4fmha6kernel28FmhaKernelTmaWarpSpecializedINS1_10collective30FmhaMainloopTmaWarpSpecializedINS_12float_e4m3_tEffN4cute5tupleIJNS7_1CILi128EEENS9_ILi64EEESA_EEENS8_IJiNS9_ILi1EEENS8_IJiiEEEEEESF_NS8_IJSD_iSE_EEENS4_12CausalFusionEJEEENS4_15FmhaFwdEpilogueIS6_fNS8_IJSB_SA_SB_EEEEENS2_23IndividualTileSchedulerEJEEEEEvNT_6ParamsE --------------------------
	.section	.nv.shared._ZN7cutlass13device_kernelINS_4fmha6kernel28FmhaKernelTmaWarpSpecializedINS1_10collective30FmhaMainloopTmaWarpSpecializedINS_12float_e4m3_tEffN4cute5tupleIJNS7_1CILi128EEENS9_ILi64EEESA_EEENS8_IJiNS9_ILi1EEENS8_IJiiEEEEEESF_NS8_IJSD_iSE_EEENS4_12CausalFusionEJEEENS4_15FmhaFwdEpilogueIS6_fNS8_IJSB_SA_SB_EEEEENS2_23IndividualTileSchedulerEJEEEEEvNT_6ParamsE,"aw",@nobits
	.sectionflags	@""
	.align	16
	.zero		1024


//--------------------- .nv.shared.reserved.0     --------------------------
	.section	.nv.shared.reserved.0,"aw",@nobits
	.weak		__nv_reservedSMEM_offset_0_alias
	.size		__nv_reservedSMEM_offset_0_alias, 0, 0
	.other		__nv_reservedSMEM_offset_0_alias,@"STO_CUDA_RESERVED_SHARED STV_DEFAULT"
__nv_reservedSMEM_offset_0_alias:
	.zero		0


//--------------------- .nv.global                --------------------------
	.section	.nv.global,"aw",@nobits
.nv.global:
	.type		_ZN39_INTERNAL_bb639009_4_k_cu_c81e5222_27854cute1_E,@object
	.size		_ZN39_INTERNAL_bb639009_4_k_cu_c81e5222_27854cute1_E,(_ZN39_INTERNAL_bb639009_4_k_cu_c81e5222_27854cuda3std3__45__cpo6cbeginE - _ZN39_INTERNAL_bb639009_4_k_cu_c81e5222_27854cute1_E)
_ZN39_INTERNAL_bb639009_4_k_cu_c81e5222_27854cute1_E:
	.zero		1
	.type		_ZN39_INTERNAL_bb639009_4_k_cu_c81e5222_27854cuda3std3__45__cpo6cbeginE,@object
	.size		_ZN39_INTERNAL_bb639009_4_k_cu_c81e5222_27854cuda3std3__45__cpo6cbeginE,(_ZN39_INTERNAL_bb639009_4_k_cu_c81e5222_27854cuda3std3__48in_placeE - _ZN39_INTERNAL_bb639009_4_k_cu_c81e5222_27854cuda3std3__45__cpo6cbeginE)
_ZN39_INTERNAL_bb639009_4_k_cu_c81e5222_27854cuda3std3__45__cpo6cbeginE:
	.zero		1
	.type		_ZN39_INTERNAL_bb639009_4_k_cu_c81e5222_27854cuda3std3__48in_placeE,@object
	.size		_ZN39_INTERNAL_bb639009_4_k_cu_c81e5222_27854cuda3std3__48in_placeE,(_ZN39_INTERNAL_bb639009_4_k_cu_c81e5222_27854cuda3std6ranges3__45__cpo9iter_moveE - _ZN39_INTERNAL_bb639009_4_k_cu_c81e5222_27854cuda3std3__48in_placeE)
_ZN39_INTERNAL_bb639009_4_k_cu_c81e5222_27854cuda3std3__48in_placeE:
	.zero		1
	.type		_ZN39_INTERNAL_bb639009_4_k_cu_c81e5222_27854cuda3std6ranges3__45__cpo9iter_moveE,@object
	.size		_ZN39_INTERNAL_bb639009_4_k_cu_c81e5222_27854cuda3std6ranges3__45__cpo9iter_moveE,(_ZN39_INTERNAL_bb639009_4_k_cu_c81e5222_27854cuda3std3__45__cpo5beginE - _ZN39_INTERNAL_bb639009_4_k_cu_c81e5222_27854cuda3std6ranges3__45__cpo9iter_moveE)
_ZN39_INTERNAL_bb639009_4_k_cu_c81e5222_27854cuda3std6ranges3__45__cpo9iter_moveE:
	.zero		1
	.type		_ZN39_INTERNAL_bb639009_4_k_cu_c81e5222_27854cuda3std3__45__cpo5beginE,@object
	.size		_ZN39_INTERNAL_bb639009_4_k_cu_c81e5222_27854cuda3std3__45__cpo5beginE,(_ZN39_INTERNAL_bb639009_4_k_cu_c81e5222_27854cuda3std3__441_GLOBAL__N__bb639009_4_k_cu_c81e5222_27856ignoreE - _ZN39_INTERNAL_bb639009_4_k_cu_c81e5222_27854cuda3std3__45__cpo5beginE)
_ZN39_INTERNAL_bb639009_4_k_cu_c81e5222_27854cuda3std3__45__cpo5beginE:
	.zero		1
	.type		_ZN39_INTERNAL_bb639009_4_k_cu_c81e5222_27854cuda3std3__441_GLOBAL__N__bb639009_4_k_cu_c81e5222_27856ignoreE,@object
	.size		_ZN39_INTERNAL_bb639009_4_k_cu_c81e5222_27854cuda3std3__441_GLOBAL__N__bb639009_4_k_cu_c81e5222_27856ignoreE,(_ZN39_INTERNAL_bb639009_4_k_cu_c81e5222_27854cute7productE - _ZN39_INTERNAL_bb639009_4_k_cu_c81e5222_27854cuda3std3__441_GLOBAL__N__bb639009_4_k_cu_c81e5222_27856ignoreE)
_ZN39_INTERNAL_bb639009_4_k_cu_c81e5222_27854cuda3std3__441_GLOBAL__N__bb639009_4_k_cu_c81e5222_27856ignoreE:
	.zero		1
	.type		_ZN39_INTERNAL_bb639009_4_k_cu_c81e5222_27854cute7productE,@object
	.size		_ZN39_INTERNAL_bb639009_4_k_cu_c81e5222_27854cute7productE,(_ZN39_INTERNAL_bb639009_4_k_cu_c81e5222_27854cuda3std3__45__cpo3endE - _ZN39_INTERNAL_bb639009_4_k_cu_c81e5222_27854cute7productE)
_ZN39_INTERNAL_bb639009_4_k_cu_c81e5222_27854cute7productE:
	.zero		1
	.type		_ZN39_INTERNAL_bb639009_4_k_cu_c81e5222_27854cuda3std3__45__cpo3endE,@object
	.size		_ZN39_INTERNAL_bb639009_4_k_cu_c81e5222_27854cuda3std3__45__cpo3endE,(_ZN39_INTERNAL_bb639009_4_k_cu_c81e5222_27854cuda3std3__419piecewise_constructE - _ZN39_INTERNAL_bb639009_4_k_cu_c81e5222_27854cuda3std3__45__cpo3endE)
_ZN39_INTERNAL_bb639009_4_k_cu_c81e5222_27854cuda3std3__45__cpo3endE:
	.zero		1
	.type		_ZN39_INTERNAL_bb639009_4_k_cu_c81e5222_27854cuda3std3__419piecewise_constructE,@object
	.size		_ZN39_INTERNAL_bb639009_4_k_cu_c81e5222_27854cuda3std3__419piecewise_constructE,(_ZN39_INTERNAL_bb639009_4_k_cu_c81e5222_27854cuda3std3__45__cpo4cendE - _ZN39_INTERNAL_bb639009_4_k_cu_c81e5222_27854cuda3std3__419piecewise_constructE)
_ZN39_INTERNAL_bb639009_4_k_cu_c81e5222_27854cuda3std3__419piecewise_constructE:
	.zero		1
	.type		_ZN39_INTERNAL_bb639009_4_k_cu_c81e5222_27854cuda3std3__45__cpo4cendE,@object
	.size		_ZN39_INTERNAL_bb639009_4_k_cu_c81e5222_27854cuda3std3__45__cpo4cendE,(_ZN39_INTERNAL_bb639009_4_k_cu_c81e5222_27854cuda3std6ranges3__45__cpo4swapE - _ZN39_INTERNAL_bb639009_4_k_cu_c81e5222_27854cuda3std3__45__cpo4cendE)
_ZN39_INTERNAL_bb639009_4_k_cu_c81e5222_27854cuda3std3__45__cpo4cendE:
	.zero		1
	.type		_ZN39_INTERNAL_bb639009_4_k_cu_c81e5222_27854cuda3std6ranges3__45__cpo4swapE,@object
	.size		_ZN39_INTERNAL_bb639009_4_k_cu_c81e5222_27854cuda3std6ranges3__45__cpo4swapE,(.L_8 - _ZN39_INTERNAL_bb639009_4_k_cu_c81e5222_27854cuda3std6ranges3__45__cpo4swapE)
_ZN39_INTERNAL_bb639009_4_k_cu_c81e5222_27854cuda3std6ranges3__45__cpo4swapE:
	.zero		1
.L_8:


//--------------------- .nv.constant0._ZN7cutlass13device_kernelINS_4fmha6kernel28FmhaKernelTmaWarpSpecializedINS1_10collective30FmhaMainloopTmaWarpSpecializedINS_12float_e4m3_tEffN4cute5tupleIJNS7_1CILi128EEENS9_ILi64EEESA_EEENS8_IJiNS9_ILi1EEENS8_IJiiEEEEEESF_NS8_IJSD_iSE_EEENS4_12CausalFusionEJEEENS4_15FmhaFwdEpilogueIS6_fNS8_IJSB_SA_SB_EEEEENS2_23IndividualTileSchedulerEJEEEEEvNT_6ParamsE --------------------------
	.section	.nv.constant0._ZN7cutlass13device_kernelINS_4fmha6kernel28FmhaKernelTmaWarpSpecializedINS1_10collective30FmhaMainloopTmaWarpSpecializedINS_12float_e4m3_tEffN4cute5tupleIJNS7_1CILi128EEENS9_ILi64EEESA_EEENS8_IJiNS9_ILi1EEENS8_IJiiEEEEEESF_NS8_IJSD_iSE_EEENS4_12CausalFusionEJEEENS4_15FmhaFwdEpilogueIS6_fNS8_IJSB_SA_SB_EEEEENS2_23IndividualTileSchedulerEJEEEEEvNT_6ParamsE,"a",@progbits
	.sectionflags	@""
	.align	4
.nv.constant0._ZN7cutlass13device_kernelINS_4fmha6kernel28FmhaKernelTmaWarpSpecializedINS1_10collective30FmhaMainloopTmaWarpSpecializedINS_12float_e4m3_tEffN4cute5tupleIJNS7_1CILi128EEENS9_ILi64EEESA_EEENS8_IJiNS9_ILi1EEENS8_IJiiEEEEEESF_NS8_IJSD_iSE_EEENS4_12CausalFusionEJEEENS4_15FmhaFwdEpilogueIS6_fNS8_IJSB_SA_SB_EEEEENS2_23IndividualTileSchedulerEJEEEEEvNT_6ParamsE:
	.zero		2688


//--------------------- SYMBOLS --------------------------

	.type		.nv.reservedSmem.offset0,@object
	.size		.nv.reservedSmem.offset0,0x4
	.type		__assertfail,@function
